//
// Generated by NVIDIA NVVM Compiler
//
// Compiler Build ID: CL-36424714
// Cuda compilation tools, release 13.0, V13.0.88
// Based on NVVM 20.0.0
//

.version 9.0
.target sm_100
.address_size 64

	// .globl	_Z12CheckEndCUDAPiS_

.visible .entry _Z12CheckEndCUDAPiS_(
	.param .u64 .ptr .align 1 _Z12CheckEndCUDAPiS__param_0,
	.param .u64 .ptr .align 1 _Z12CheckEndCUDAPiS__param_1
)
{
	.reg .pred 	%p<2>;
	.reg .b32 	%r<7>;
	.reg .b64 	%rd<7>;

	ld.param.u64 	%rd1, [_Z12CheckEndCUDAPiS__param_0];
	ld.param.u64 	%rd2, [_Z12CheckEndCUDAPiS__param_1];
	cvta.to.global.u64 	%rd3, %rd1;
	cvta.to.global.u64 	%rd4, %rd2;
	mov.u32 	%r1, %ctaid.x;
	mov.u32 	%r2, %tid.x;
	mov.b32 	%r3, 1;
	st.global.u32 	[%rd4], %r3;
	mad.lo.s32 	%r4, %r1, 9, %r2;
	mul.wide.u32 	%rd5, %r4, 4;
	add.s64 	%rd6, %rd3, %rd5;
	ld.global.u32 	%r5, [%rd6];
	setp.ne.s32 	%p1, %r5, 0;
	selp.u32 	%r6, 1, 0, %p1;
	st.global.u32 	[%rd4], %r6;
	ret;

}
	// .globl	_Z10SudokuCUDAPiS_
.visible .entry _Z10SudokuCUDAPiS_(
	.param .u64 .ptr .align 1 _Z10SudokuCUDAPiS__param_0,
	.param .u64 .ptr .align 1 _Z10SudokuCUDAPiS__param_1
)
{
	.local .align 4 .b8 	__local_depot1[36];
	.reg .b64 	%SP;
	.reg .b64 	%SPL;
	.reg .pred 	%p<38>;
	.reg .b16 	%rs<5>;
	.reg .b32 	%r<116>;
	.reg .b64 	%rd<100>;

	mov.u64 	%SPL, __local_depot1;
	ld.param.u64 	%rd11, [_Z10SudokuCUDAPiS__param_0];
	ld.param.u64 	%rd12, [_Z10SudokuCUDAPiS__param_1];
	cvta.to.global.u64 	%rd1, %rd12;
	cvta.to.global.u64 	%rd2, %rd11;
	add.u64 	%rd3, %SPL, 0;
	mov.u32 	%r1, %ctaid.x;
	mov.u32 	%r2, %tid.x;
	mov.b32 	%r59, 1;
	st.local.u32 	[%rd3], %r59;
	mov.b32 	%r60, 2;
	st.local.u32 	[%rd3+4], %r60;
	mov.b32 	%r61, 3;
	st.local.u32 	[%rd3+8], %r61;
	mov.b32 	%r62, 4;
	st.local.u32 	[%rd3+12], %r62;
	mov.b32 	%r63, 5;
	st.local.u32 	[%rd3+16], %r63;
	mov.b32 	%r64, 6;
	st.local.u32 	[%rd3+20], %r64;
	mov.b32 	%r65, 7;
	st.local.u32 	[%rd3+24], %r65;
	mov.b32 	%r66, 8;
	st.local.u32 	[%rd3+28], %r66;
	mov.b32 	%r67, 9;
	st.local.u32 	[%rd3+32], %r67;
	mul.lo.s32 	%r3, %r1, 9;
	add.s32 	%r68, %r3, %r2;
	mul.wide.u32 	%rd14, %r68, 4;
	add.s64 	%rd15, %rd2, %rd14;
	ld.global.u32 	%r69, [%rd15];
	setp.ne.s32 	%p1, %r69, 0;
	@%p1 bra 	$L__BB1_74;
	mul.wide.u32 	%rd16, %r3, 4;
	add.s64 	%rd4, %rd2, %rd16;
	ld.global.u32 	%r4, [%rd4];
	setp.eq.s32 	%p2, %r4, 0;
	@%p2 bra 	$L__BB1_3;
	mul.wide.s32 	%rd17, %r4, 4;
	add.s64 	%rd18, %rd3, %rd17;
	mov.b32 	%r70, 0;
	st.local.u32 	[%rd18+-4], %r70;
$L__BB1_3:
	ld.global.u32 	%r5, [%rd4+4];
	setp.eq.s32 	%p3, %r5, 0;
	@%p3 bra 	$L__BB1_5;
	mul.wide.s32 	%rd19, %r5, 4;
	add.s64 	%rd20, %rd3, %rd19;
	mov.b32 	%r71, 0;
	st.local.u32 	[%rd20+-4], %r71;
$L__BB1_5:
	ld.global.u32 	%r6, [%rd4+8];
	setp.eq.s32 	%p4, %r6, 0;
	@%p4 bra 	$L__BB1_7;
	mul.wide.s32 	%rd21, %r6, 4;
	add.s64 	%rd22, %rd3, %rd21;
	mov.b32 	%r72, 0;
	st.local.u32 	[%rd22+-4], %r72;
$L__BB1_7:
	ld.global.u32 	%r7, [%rd4+12];
	setp.eq.s32 	%p5, %r7, 0;
	@%p5 bra 	$L__BB1_9;
	mul.wide.s32 	%rd23, %r7, 4;
	add.s64 	%rd24, %rd3, %rd23;
	mov.b32 	%r73, 0;
	st.local.u32 	[%rd24+-4], %r73;
$L__BB1_9:
	ld.global.u32 	%r8, [%rd4+16];
	setp.eq.s32 	%p6, %r8, 0;
	@%p6 bra 	$L__BB1_11;
	mul.wide.s32 	%rd25, %r8, 4;
	add.s64 	%rd26, %rd3, %rd25;
	mov.b32 	%r74, 0;
	st.local.u32 	[%rd26+-4], %r74;
$L__BB1_11:
	ld.global.u32 	%r9, [%rd4+20];
	setp.eq.s32 	%p7, %r9, 0;
	@%p7 bra 	$L__BB1_13;
	mul.wide.s32 	%rd27, %r9, 4;
	add.s64 	%rd28, %rd3, %rd27;
	mov.b32 	%r75, 0;
	st.local.u32 	[%rd28+-4], %r75;
$L__BB1_13:
	ld.global.u32 	%r10, [%rd4+24];
	setp.eq.s32 	%p8, %r10, 0;
	@%p8 bra 	$L__BB1_15;
	mul.wide.s32 	%rd29, %r10, 4;
	add.s64 	%rd30, %rd3, %rd29;
	mov.b32 	%r76, 0;
	st.local.u32 	[%rd30+-4], %r76;
$L__BB1_15:
	ld.global.u32 	%r11, [%rd4+28];
	setp.eq.s32 	%p9, %r11, 0;
	@%p9 bra 	$L__BB1_17;
	mul.wide.s32 	%rd31, %r11, 4;
	add.s64 	%rd32, %rd3, %rd31;
	mov.b32 	%r77, 0;
	st.local.u32 	[%rd32+-4], %r77;
$L__BB1_17:
	ld.global.u32 	%r12, [%rd4+32];
	setp.eq.s32 	%p10, %r12, 0;
	@%p10 bra 	$L__BB1_19;
	mul.wide.s32 	%rd33, %r12, 4;
	add.s64 	%rd34, %rd3, %rd33;
	mov.b32 	%r78, 0;
	st.local.u32 	[%rd34+-4], %r78;
$L__BB1_19:
	mul.wide.u32 	%rd35, %r2, 4;
	add.s64 	%rd5, %rd2, %rd35;
	ld.global.u32 	%r13, [%rd5];
	setp.eq.s32 	%p11, %r13, 0;
	@%p11 bra 	$L__BB1_21;
	mul.wide.s32 	%rd36, %r13, 4;
	add.s64 	%rd37, %rd3, %rd36;
	mov.b32 	%r79, 0;
	st.local.u32 	[%rd37+-4], %r79;
$L__BB1_21:
	ld.global.u32 	%r14, [%rd5+36];
	setp.eq.s32 	%p12, %r14, 0;
	@%p12 bra 	$L__BB1_23;
	mul.wide.s32 	%rd38, %r14, 4;
	add.s64 	%rd39, %rd3, %rd38;
	mov.b32 	%r80, 0;
	st.local.u32 	[%rd39+-4], %r80;
$L__BB1_23:
	ld.global.u32 	%r15, [%rd5+72];
	setp.eq.s32 	%p13, %r15, 0;
	@%p13 bra 	$L__BB1_25;
	mul.wide.s32 	%rd40, %r15, 4;
	add.s64 	%rd41, %rd3, %rd40;
	mov.b32 	%r81, 0;
	st.local.u32 	[%rd41+-4], %r81;
$L__BB1_25:
	ld.global.u32 	%r16, [%rd5+108];
	setp.eq.s32 	%p14, %r16, 0;
	@%p14 bra 	$L__BB1_27;
	mul.wide.s32 	%rd42, %r16, 4;
	add.s64 	%rd43, %rd3, %rd42;
	mov.b32 	%r82, 0;
	st.local.u32 	[%rd43+-4], %r82;
$L__BB1_27:
	ld.global.u32 	%r17, [%rd5+144];
	setp.eq.s32 	%p15, %r17, 0;
	@%p15 bra 	$L__BB1_29;
	mul.wide.s32 	%rd44, %r17, 4;
	add.s64 	%rd45, %rd3, %rd44;
	mov.b32 	%r83, 0;
	st.local.u32 	[%rd45+-4], %r83;
$L__BB1_29:
	ld.global.u32 	%r18, [%rd5+180];
	setp.eq.s32 	%p16, %r18, 0;
	@%p16 bra 	$L__BB1_31;
	mul.wide.s32 	%rd46, %r18, 4;
	add.s64 	%rd47, %rd3, %rd46;
	mov.b32 	%r84, 0;
	st.local.u32 	[%rd47+-4], %r84;
$L__BB1_31:
	ld.global.u32 	%r19, [%rd5+216];
	setp.eq.s32 	%p17, %r19, 0;
	@%p17 bra 	$L__BB1_33;
	mul.wide.s32 	%rd48, %r19, 4;
	add.s64 	%rd49, %rd3, %rd48;
	mov.b32 	%r85, 0;
	st.local.u32 	[%rd49+-4], %r85;
$L__BB1_33:
	ld.global.u32 	%r20, [%rd5+252];
	setp.eq.s32 	%p18, %r20, 0;
	@%p18 bra 	$L__BB1_35;
	mul.wide.s32 	%rd50, %r20, 4;
	add.s64 	%rd51, %rd3, %rd50;
	mov.b32 	%r86, 0;
	st.local.u32 	[%rd51+-4], %r86;
$L__BB1_35:
	ld.global.u32 	%r21, [%rd5+288];
	setp.eq.s32 	%p19, %r21, 0;
	@%p19 bra 	$L__BB1_37;
	mul.wide.s32 	%rd52, %r21, 4;
	add.s64 	%rd53, %rd3, %rd52;
	mov.b32 	%r87, 0;
	st.local.u32 	[%rd53+-4], %r87;
$L__BB1_37:
	mul.hi.u32 	%r88, %r1, 1431655766;
	cvt.u16.u32 	%rs1, %r2;
	mul.hi.u16 	%rs2, %rs1, 21846;
	mul.lo.s16 	%rs3, %rs2, 3;
	sub.s16 	%rs4, %rs1, %rs3;
	cvt.u32.u16 	%r89, %rs4;
	sub.s32 	%r22, %r2, %r89;
	mul.lo.s32 	%r23, %r88, 27;
	add.s32 	%r90, %r22, %r23;
	mul.wide.u32 	%rd54, %r90, 4;
	add.s64 	%rd55, %rd2, %rd54;
	ld.global.u32 	%r24, [%rd55];
	setp.eq.s32 	%p20, %r24, 0;
	@%p20 bra 	$L__BB1_39;
	mul.wide.s32 	%rd56, %r24, 4;
	add.s64 	%rd57, %rd3, %rd56;
	mov.b32 	%r91, 0;
	st.local.u32 	[%rd57+-4], %r91;
$L__BB1_39:
	cvt.u64.u32 	%rd58, %r23;
	cvt.u64.u32 	%rd6, %r22;
	add.s64 	%rd59, %rd6, %rd58;
	shl.b64 	%rd60, %rd59, 2;
	add.s64 	%rd7, %rd2, %rd60;
	ld.global.u32 	%r25, [%rd7+4];
	setp.eq.s32 	%p21, %r25, 0;
	@%p21 bra 	$L__BB1_41;
	mul.wide.s32 	%rd61, %r25, 4;
	add.s64 	%rd62, %rd3, %rd61;
	mov.b32 	%r92, 0;
	st.local.u32 	[%rd62+-4], %r92;
$L__BB1_41:
	ld.global.u32 	%r26, [%rd7+8];
	setp.eq.s32 	%p22, %r26, 0;
	@%p22 bra 	$L__BB1_43;
	mul.wide.s32 	%rd63, %r26, 4;
	add.s64 	%rd64, %rd3, %rd63;
	mov.b32 	%r93, 0;
	st.local.u32 	[%rd64+-4], %r93;
$L__BB1_43:
	ld.global.u32 	%r27, [%rd7+36];
	setp.eq.s32 	%p23, %r27, 0;
	@%p23 bra 	$L__BB1_45;
	mul.wide.s32 	%rd65, %r27, 4;
	add.s64 	%rd66, %rd3, %rd65;
	mov.b32 	%r94, 0;
	st.local.u32 	[%rd66+-4], %r94;
$L__BB1_45:
	add.s32 	%r95, %r23, 9;
	cvt.u64.u32 	%rd67, %r95;
	add.s64 	%rd68, %rd6, %rd67;
	shl.b64 	%rd69, %rd68, 2;
	add.s64 	%rd8, %rd2, %rd69;
	ld.global.u32 	%r28, [%rd8+4];
	setp.eq.s32 	%p24, %r28, 0;
	@%p24 bra 	$L__BB1_47;
	mul.wide.s32 	%rd70, %r28, 4;
	add.s64 	%rd71, %rd3, %rd70;
	mov.b32 	%r96, 0;
	st.local.u32 	[%rd71+-4], %r96;
$L__BB1_47:
	ld.global.u32 	%r29, [%rd8+8];
	setp.eq.s32 	%p25, %r29, 0;
	@%p25 bra 	$L__BB1_49;
	mul.wide.s32 	%rd72, %r29, 4;
	add.s64 	%rd73, %rd3, %rd72;
	mov.b32 	%r97, 0;
	st.local.u32 	[%rd73+-4], %r97;
$L__BB1_49:
	ld.global.u32 	%r30, [%rd7+72];
	setp.eq.s32 	%p26, %r30, 0;
	@%p26 bra 	$L__BB1_51;
	mul.wide.s32 	%rd74, %r30, 4;
	add.s64 	%rd75, %rd3, %rd74;
	mov.b32 	%r98, 0;
	st.local.u32 	[%rd75+-4], %r98;
$L__BB1_51:
	add.s32 	%r99, %r23, 18;
	cvt.u64.u32 	%rd76, %r99;
	add.s64 	%rd77, %rd6, %rd76;
	shl.b64 	%rd78, %rd77, 2;
	add.s64 	%rd9, %rd2, %rd78;
	ld.global.u32 	%r31, [%rd9+4];
	setp.eq.s32 	%p27, %r31, 0;
	@%p27 bra 	$L__BB1_53;
	mul.wide.s32 	%rd79, %r31, 4;
	add.s64 	%rd80, %rd3, %rd79;
	mov.b32 	%r100, 0;
	st.local.u32 	[%rd80+-4], %r100;
$L__BB1_53:
	ld.global.u32 	%r32, [%rd9+8];
	setp.eq.s32 	%p28, %r32, 0;
	@%p28 bra 	$L__BB1_55;
	mul.wide.s32 	%rd81, %r32, 4;
	add.s64 	%rd82, %rd3, %rd81;
	mov.b32 	%r101, 0;
	st.local.u32 	[%rd82+-4], %r101;
$L__BB1_55:
	mul.lo.s32 	%r103, %r2, 10;
	mad.lo.s32 	%r104, %r1, 90, %r103;
	mul.wide.u32 	%rd83, %r104, 4;
	add.s64 	%rd10, %rd1, %rd83;
	ld.local.u32 	%r33, [%rd3];
	setp.eq.s32 	%p29, %r33, 0;
	mov.b32 	%r108, 1;
	@%p29 bra 	$L__BB1_57;
	st.global.u32 	[%rd10+4], %r33;
	mov.b32 	%r108, 2;
$L__BB1_57:
	ld.local.u32 	%r35, [%rd3+4];
	setp.eq.s32 	%p30, %r35, 0;
	@%p30 bra 	$L__BB1_59;
	mul.wide.u32 	%rd84, %r108, 4;
	add.s64 	%rd85, %rd10, %rd84;
	st.global.u32 	[%rd85], %r35;
	add.s32 	%r108, %r108, 1;
$L__BB1_59:
	ld.local.u32 	%r38, [%rd3+8];
	setp.eq.s32 	%p31, %r38, 0;
	@%p31 bra 	$L__BB1_61;
	mul.wide.u32 	%rd86, %r108, 4;
	add.s64 	%rd87, %rd10, %rd86;
	st.global.u32 	[%rd87], %r38;
	add.s32 	%r108, %r108, 1;
$L__BB1_61:
	ld.local.u32 	%r41, [%rd3+12];
	setp.eq.s32 	%p32, %r41, 0;
	@%p32 bra 	$L__BB1_63;
	mul.wide.u32 	%rd88, %r108, 4;
	add.s64 	%rd89, %rd10, %rd88;
	st.global.u32 	[%rd89], %r41;
	add.s32 	%r108, %r108, 1;
$L__BB1_63:
	ld.local.u32 	%r44, [%rd3+16];
	setp.eq.s32 	%p33, %r44, 0;
	@%p33 bra 	$L__BB1_65;
	mul.wide.u32 	%rd90, %r108, 4;
	add.s64 	%rd91, %rd10, %rd90;
	st.global.u32 	[%rd91], %r44;
	add.s32 	%r108, %r108, 1;
$L__BB1_65:
	ld.local.u32 	%r47, [%rd3+20];
	setp.eq.s32 	%p34, %r47, 0;
	@%p34 bra 	$L__BB1_67;
	mul.wide.u32 	%rd92, %r108, 4;
	add.s64 	%rd93, %rd10, %rd92;
	st.global.u32 	[%rd93], %r47;
	add.s32 	%r108, %r108, 1;
$L__BB1_67:
	ld.local.u32 	%r50, [%rd3+24];
	setp.eq.s32 	%p35, %r50, 0;
	@%p35 bra 	$L__BB1_69;
	mul.wide.u32 	%rd94, %r108, 4;
	add.s64 	%rd95, %rd10, %rd94;
	st.global.u32 	[%rd95], %r50;
	add.s32 	%r108, %r108, 1;
$L__BB1_69:
	ld.local.u32 	%r53, [%rd3+28];
	setp.eq.s32 	%p36, %r53, 0;
	@%p36 bra 	$L__BB1_71;
	mul.wide.u32 	%rd96, %r108, 4;
	add.s64 	%rd97, %rd10, %rd96;
	st.global.u32 	[%rd97], %r53;
	add.s32 	%r108, %r108, 1;
$L__BB1_71:
	ld.local.u32 	%r56, [%rd3+32];
	setp.eq.s32 	%p37, %r56, 0;
	@%p37 bra 	$L__BB1_73;
	mul.wide.u32 	%rd98, %r108, 4;
	add.s64 	%rd99, %rd10, %rd98;
	st.global.u32 	[%rd99], %r56;
	add.s32 	%r108, %r108, 1;
$L__BB1_73:
	add.s32 	%r106, %r108, -1;
	st.global.u32 	[%rd10], %r106;
$L__BB1_74:
	ret;

}
	// .globl	_Z18SudokuCondenseCUDAPiS_
.visible .entry _Z18SudokuCondenseCUDAPiS_(
	.param .u64 .ptr .align 1 _Z18SudokuCondenseCUDAPiS__param_0,
	.param .u64 .ptr .align 1 _Z18SudokuCondenseCUDAPiS__param_1
)
{
	.reg .pred 	%p<2>;
	.reg .b32 	%r<8>;
	.reg .b64 	%rd<9>;

	ld.param.u64 	%rd2, [_Z18SudokuCondenseCUDAPiS__param_0];
	ld.param.u64 	%rd3, [_Z18SudokuCondenseCUDAPiS__param_1];
	cvta.to.global.u64 	%rd4, %rd3;
	mov.u32 	%r1, %ctaid.x;
	mov.u32 	%r2, %tid.x;
	mul.lo.s32 	%r3, %r2, 10;
	mad.lo.s32 	%r4, %r1, 90, %r3;
	mul.wide.u32 	%rd5, %r4, 4;
	add.s64 	%rd1, %rd4, %rd5;
	ld.global.u32 	%r5, [%rd1];
	setp.ne.s32 	%p1, %r5, 1;
	@%p1 bra 	$L__BB2_2;
	cvta.to.global.u64 	%rd6, %rd2;
	ld.global.u32 	%r6, [%rd1+4];
	mad.lo.s32 	%r7, %r1, 9, %r2;
	mul.wide.u32 	%rd7, %r7, 4;
	add.s64 	%rd8, %rd6, %rd7;
	st.global.u32 	[%rd8], %r6;
$L__BB2_2:
	ret;

}


// ===== COMPILED SASS (sm_100) =====

	.target	sm_100

	.elftype	@"ET_EXEC"


//--------------------- .note.nv.tkinfo           --------------------------
	.section	.note.nv.tkinfo,"",@"SHT_NOTE"
	.sectionflags	@"SHF_NOTE_NV_TKINFO"
	.tkinfo
        /*0018*/ 	.word	0x00000002
        /*0030*/ 	.string	""
        /*0030*/ 	.string	"ptxas"
        /*0030*/ 	.string	"Cuda compilation tools, release 13.0, V13.0.88"
        /*0030*/ 	.string	"Build cuda_13.0.r13.0/compiler.36424714_0"
        /*0030*/ 	.string	"-arch sm_100 -m 64 "



//--------------------- .note.nv.cuinfo           --------------------------
	.section	.note.nv.cuinfo,"",@"SHT_NOTE"
	.sectionflags	@"SHF_NOTE_NV_CUINFO"
        /*0018*/ 	.short	0x0002
        /*001a*/ 	.short	0x0064
        /*001c*/ 	.short	0x0082
	.zero		2


//--------------------- .nv.info                  --------------------------
	.section	.nv.info,"",@"SHT_CUDA_INFO"
	.align	4


	//----- nvinfo : EIATTR_REGCOUNT
	.align		4
        /*0000*/ 	.byte	0x04, 0x2f
        /*0002*/ 	.short	(.L_1 - .L_0)
	.align		4
.L_0:
        /*0004*/ 	.word	index@(_Z12CheckEndCUDAPiS_)
        /*0008*/ 	.word	0x0000000c


	//----- nvinfo : EIATTR_FRAME_SIZE
	.align		4
.L_1:
        /*000c*/ 	.byte	0x04, 0x11
        /*000e*/ 	.short	(.L_3 - .L_2)
	.align		4
.L_2:
        /*0010*/ 	.word	index@(_Z12CheckEndCUDAPiS_)
        /*0014*/ 	.word	0x00000000


	//----- nvinfo : EIATTR_REGCOUNT
	.align		4
.L_3:
        /*0018*/ 	.byte	0x04, 0x2f
        /*001a*/ 	.short	(.L_5 - .L_4)
	.align		4
.L_4:
        /*001c*/ 	.word	index@(_Z10SudokuCUDAPiS_)
        /*0020*/ 	.word	0x00000020


	//----- nvinfo : EIATTR_FRAME_SIZE
	.align		4
.L_5:
        /*0024*/ 	.byte	0x04, 0x11
        /*0026*/ 	.short	(.L_7 - .L_6)
	.align		4
.L_6:
        /*0028*/ 	.word	index@(_Z10SudokuCUDAPiS_)
        /*002c*/ 	.word	0x00000000


	//----- nvinfo : EIATTR_REGCOUNT
	.align		4
.L_7:
        /*0030*/ 	.byte	0x04, 0x2f
        /*0032*/ 	.short	(.L_9 - .L_8)
	.align		4
.L_8:
        /*0034*/ 	.word	index@(_Z18SudokuCondenseCUDAPiS_)
        /*0038*/ 	.word	0x0000000a


	//----- nvinfo : EIATTR_FRAME_SIZE
	.align		4
.L_9:
        /*003c*/ 	.byte	0x04, 0x11
        /*003e*/ 	.short	(.L_11 - .L_10)
	.align		4
.L_10:
        /*0040*/ 	.word	index@(_Z18SudokuCondenseCUDAPiS_)
        /*0044*/ 	.word	0x00000000


	//----- nvinfo : EIATTR_MIN_STACK_SIZE
	.align		4
.L_11:
        /*0048*/ 	.byte	0x04, 0x12
        /*004a*/ 	.short	(.L_13 - .L_12)
	.align		4
.L_12:
        /*004c*/ 	.word	index@(_Z18SudokuCondenseCUDAPiS_)
        /*0050*/ 	.word	0x00000000


	//----- nvinfo : EIATTR_MIN_STACK_SIZE
	.align		4
.L_13:
        /*0054*/ 	.byte	0x04, 0x12
        /*0056*/ 	.short	(.L_15 - .L_14)
	.align		4
.L_14:
        /*0058*/ 	.word	index@(_Z10SudokuCUDAPiS_)
        /*005c*/ 	.word	0x00000000


	//----- nvinfo : EIATTR_MIN_STACK_SIZE
	.align		4
.L_15:
        /*0060*/ 	.byte	0x04, 0x12
        /*0062*/ 	.short	(.L_17 - .L_16)
	.align		4
.L_16:
        /*0064*/ 	.word	index@(_Z12CheckEndCUDAPiS_)
        /*0068*/ 	.word	0x00000000
.L_17:


//--------------------- .nv.compat                --------------------------
	.section	.nv.compat,"",@"SHT_CUDA_COMPAT_INFO"
	.align	4
        /*0000*/ 	.byte	0x02, 0x09, 0x00, 0x00, 0x02, 0x02, 0x01, 0x00, 0x02, 0x05, 0x05, 0x00, 0x03, 0x07, 0x01, 0x01
        /*0010*/ 	.byte	0x02, 0x03, 0x00, 0x00, 0x02, 0x06, 0x01, 0x00, 0x04, 0x0b, 0x08, 0x00, 0x09, 0x00, 0x00, 0x00
        /*0020*/ 	.byte	0x00, 0x00, 0x00, 0x00


//--------------------- .nv.info._Z18SudokuCondenseCUDAPiS_ --------------------------
	.section	.nv.info._Z18SudokuCondenseCUDAPiS_,"",@"SHT_CUDA_INFO"
	.sectionflags	@""
	.align	4


	//----- nvinfo : EIATTR_CUDA_API_VERSION
	.align		4
        /*0000*/ 	.byte	0x04, 0x37
        /*0002*/ 	.short	(.L_19 - .L_18)
.L_18:
        /*0004*/ 	.word	0x00000082


	//----- nvinfo : EIATTR_KPARAM_INFO
	.align		4
.L_19:
        /*0008*/ 	.byte	0x04, 0x17
        /*000a*/ 	.short	(.L_21 - .L_20)
.L_20:
        /*000c*/ 	.word	0x00000000
        /*0010*/ 	.short	0x0001
        /*0012*/ 	.short	0x0008
        /*0014*/ 	.byte	0x00, 0xf5, 0x21, 0x00


	//----- nvinfo : EIATTR_KPARAM_INFO
	.align		4
.L_21:
        /*0018*/ 	.byte	0x04, 0x17
        /*001a*/ 	.short	(.L_23 - .L_22)
.L_22:
        /*001c*/ 	.word	0x00000000
        /*0020*/ 	.short	0x0000
        /*0022*/ 	.short	0x0000
        /*0024*/ 	.byte	0x00, 0xf5, 0x21, 0x00


	//----- nvinfo : EIATTR_SPARSE_MMA_MASK
	.align		4
.L_23:
        /*0028*/ 	.byte	0x03, 0x50
        /*002a*/ 	.short	0x0000


	//----- nvinfo : EIATTR_MAXREG_COUNT
	.align		4
        /*002c*/ 	.byte	0x03, 0x1b
        /*002e*/ 	.short	0x00ff


	//----- nvinfo : EIATTR_MERCURY_ISA_VERSION
	.align		4
        /*0030*/ 	.byte	0x03, 0x5f
        /*0032*/ 	.short	0x0101


	//----- nvinfo : EIATTR_VRC_CTA_INIT_COUNT
	.align		4
        /*0034*/ 	.byte	0x02, 0x4a
	.zero		1
	.zero		1


	//----- nvinfo : EIATTR_EXIT_INSTR_OFFSETS
	.align		4
        /*0038*/ 	.byte	0x04, 0x1c
        /*003a*/ 	.short	(.L_25 - .L_24)


	//   ....[0]....
.L_24:
        /*003c*/ 	.word	0x000000a0


	//   ....[1]....
        /*0040*/ 	.word	0x000000f0


	//----- nvinfo : EIATTR_CBANK_PARAM_SIZE
	.align		4
.L_25:
        /*0044*/ 	.byte	0x03, 0x19
        /*0046*/ 	.short	0x0010


	//----- nvinfo : EIATTR_PARAM_CBANK
	.align		4
        /*0048*/ 	.byte	0x04, 0x0a
        /*004a*/ 	.short	(.L_27 - .L_26)
	.align		4
.L_26:
        /*004c*/ 	.word	index@(.nv.constant0._Z18SudokuCondenseCUDAPiS_)
        /*0050*/ 	.short	0x0380
        /*0052*/ 	.short	0x0010


	//----- nvinfo : EIATTR_SW_WAR
	.align		4
.L_27:
        /*0054*/ 	.byte	0x04, 0x36
        /*0056*/ 	.short	(.L_29 - .L_28)
.L_28:
        /*0058*/ 	.word	0x00000008
.L_29:


//--------------------- .nv.info._Z10SudokuCUDAPiS_ --------------------------
	.section	.nv.info._Z10SudokuCUDAPiS_,"",@"SHT_CUDA_INFO"
	.sectionflags	@""
	.align	4


	//----- nvinfo : EIATTR_CUDA_API_VERSION
	.align		4
        /*0000*/ 	.byte	0x04, 0x37
        /*0002*/ 	.short	(.L_31 - .L_30)
.L_30:
        /*0004*/ 	.word	0x00000082


	//----- nvinfo : EIATTR_KPARAM_INFO
	.align		4
.L_31:
        /*0008*/ 	.byte	0x04, 0x17
        /*000a*/ 	.short	(.L_33 - .L_32)
.L_32:
        /*000c*/ 	.word	0x00000000
        /*0010*/ 	.short	0x0001
        /*0012*/ 	.short	0x0008
        /*0014*/ 	.byte	0x00, 0xf5, 0x21, 0x00


	//----- nvinfo : EIATTR_KPARAM_INFO
	.align		4
.L_33:
        /*0018*/ 	.byte	0x04, 0x17
        /*001a*/ 	.short	(.L_35 - .L_34)
.L_34:
        /*001c*/ 	.word	0x00000000
        /*0020*/ 	.short	0x0000
        /*0022*/ 	.short	0x0000
        /*0024*/ 	.byte	0x00, 0xf5, 0x21, 0x00


	//----- nvinfo : EIATTR_SPARSE_MMA_MASK
	.align		4
.L_35:
        /*0028*/ 	.byte	0x03, 0x50
        /*002a*/ 	.short	0x0000


	//----- nvinfo : EIATTR_MAXREG_COUNT
	.align		4
        /*002c*/ 	.byte	0x03, 0x1b
        /*002e*/ 	.short	0x00ff


	//----- nvinfo : EIATTR_MERCURY_ISA_VERSION
	.align		4
        /*0030*/ 	.byte	0x03, 0x5f
        /*0032*/ 	.short	0x0101


	//----- nvinfo : EIATTR_VRC_CTA_INIT_COUNT
	.align		4
        /*0034*/ 	.byte	0x02, 0x4a
	.zero		1
	.zero		1


	//----- nvinfo : EIATTR_EXIT_INSTR_OFFSETS
	.align		4
        /*0038*/ 	.byte	0x04, 0x1c
        /*003a*/ 	.short	(.L_37 - .L_36)


	//   ....[0]....
.L_36:
        /*003c*/ 	.word	0x000000a0


	//   ....[1]....
        /*0040*/ 	.word	0x00002970


	//----- nvinfo : EIATTR_CRS_STACK_SIZE
	.align		4
.L_37:
        /*0044*/ 	.byte	0x04, 0x1e
        /*0046*/ 	.short	(.L_39 - .L_38)
.L_38:
        /*0048*/ 	.word	0x00000000


	//----- nvinfo : EIATTR_CBANK_PARAM_SIZE
	.align		4
.L_39:
        /*004c*/ 	.byte	0x03, 0x19
        /*004e*/ 	.short	0x0010


	//----- nvinfo : EIATTR_PARAM_CBANK
	.align		4
        /*0050*/ 	.byte	0x04, 0x0a
        /*0052*/ 	.short	(.L_41 - .L_40)
	.align		4
.L_40:
        /*0054*/ 	.word	index@(.nv.constant0._Z10SudokuCUDAPiS_)
        /*0058*/ 	.short	0x0380
        /*005a*/ 	.short	0x0010


	//----- nvinfo : EIATTR_SW_WAR
	.align		4
.L_41:
        /*005c*/ 	.byte	0x04, 0x36
        /*005e*/ 	.short	(.L_43 - .L_42)
.L_42:
        /*0060*/ 	.word	0x00000008
.L_43:


//--------------------- .nv.info._Z12CheckEndCUDAPiS_ --------------------------
	.section	.nv.info._Z12CheckEndCUDAPiS_,"",@"SHT_CUDA_INFO"
	.sectionflags	@""
	.align	4


	//----- nvinfo : EIATTR_CUDA_API_VERSION
	.align		4
        /*0000*/ 	.byte	0x04, 0x37
        /*0002*/ 	.short	(.L_45 - .L_44)
.L_44:
        /*0004*/ 	.word	0x00000082


	//----- nvinfo : EIATTR_KPARAM_INFO
	.align		4
.L_45:
        /*0008*/ 	.byte	0x04, 0x17
        /*000a*/ 	.short	(.L_47 - .L_46)
.L_46:
        /*000c*/ 	.word	0x00000000
        /*0010*/ 	.short	0x0001
        /*0012*/ 	.short	0x0008
        /*0014*/ 	.byte	0x00, 0xf5, 0x21, 0x00


	//----- nvinfo : EIATTR_KPARAM_INFO
	.align		4
.L_47:
        /*0018*/ 	.byte	0x04, 0x17
        /*001a*/ 	.short	(.L_49 - .L_48)
.L_48:
        /*001c*/ 	.word	0x00000000
        /*0020*/ 	.short	0x0000
        /*0022*/ 	.short	0x0000
        /*0024*/ 	.byte	0x00, 0xf5, 0x21, 0x00


	//----- nvinfo : EIATTR_SPARSE_MMA_MASK
	.align		4
.L_49:
        /*0028*/ 	.byte	0x03, 0x50
        /*002a*/ 	.short	0x0000


	//----- nvinfo : EIATTR_MAXREG_COUNT
	.align		4
        /*002c*/ 	.byte	0x03, 0x1b
        /*002e*/ 	.short	0x00ff


	//----- nvinfo : EIATTR_MERCURY_ISA_VERSION
	.align		4
        /*0030*/ 	.byte	0x03, 0x5f
        /*0032*/ 	.short	0x0101


	//----- nvinfo : EIATTR_VRC_CTA_INIT_COUNT
	.align		4
        /*0034*/ 	.byte	0x02, 0x4a
	.zero		1
	.zero		1


	//----- nvinfo : EIATTR_EXIT_INSTR_OFFSETS
	.align		4
        /*0038*/ 	.byte	0x04, 0x1c
        /*003a*/ 	.short	(.L_51 - .L_50)


	//   ....[0]....
.L_50:
        /*003c*/ 	.word	0x000000e0


	//----- nvinfo : EIATTR_CBANK_PARAM_SIZE
	.align		4
.L_51:
        /*0040*/ 	.byte	0x03, 0x19
        /*0042*/ 	.short	0x0010


	//----- nvinfo : EIATTR_PARAM_CBANK
	.align		4
        /*0044*/ 	.byte	0x04, 0x0a
        /*0046*/ 	.short	(.L_53 - .L_52)
	.align		4
.L_52:
        /*0048*/ 	.word	index@(.nv.constant0._Z12CheckEndCUDAPiS_)
        /*004c*/ 	.short	0x0380
        /*004e*/ 	.short	0x0010


	//----- nvinfo : EIATTR_SW_WAR
	.align		4
.L_53:
        /*0050*/ 	.byte	0x04, 0x36
        /*0052*/ 	.short	(.L_55 - .L_54)
.L_54:
        /*0054*/ 	.word	0x00000008
.L_55:


//--------------------- .nv.callgraph             --------------------------
	.section	.nv.callgraph,"",@"SHT_CUDA_CALLGRAPH"
	.align	4
	.sectionentsize	8
	.align		4
        /*0000*/ 	.word	0x00000000
	.align		4
        /*0004*/ 	.word	0xffffffff
	.align		4
        /*0008*/ 	.word	0x00000000
	.align		4
        /*000c*/ 	.word	0xfffffffe
	.align		4
        /*0010*/ 	.word	0x00000000
	.align		4
        /*0014*/ 	.word	0xfffffffd
	.align		4
        /*0018*/ 	.word	0x00000000
	.align		4
        /*001c*/ 	.word	0xfffffffc


//--------------------- .text._Z18SudokuCondenseCUDAPiS_ --------------------------
	.section	.text._Z18SudokuCondenseCUDAPiS_,"ax",@progbits
	.align	128
        .global         _Z18SudokuCondenseCUDAPiS_
        .type           _Z18SudokuCondenseCUDAPiS_,@function
        .size           _Z18SudokuCondenseCUDAPiS_,(.L_x_5 - _Z18SudokuCondenseCUDAPiS_)
        .other          _Z18SudokuCondenseCUDAPiS_,@"STO_CUDA_ENTRY STV_DEFAULT"
_Z18SudokuCondenseCUDAPiS_:
.text._Z18SudokuCondenseCUDAPiS_:
[----:B------:R-:W-:Y:S01]  /*0000*/  LDC R1, c[0x0][0x37c] ;  /* 0x0000df00ff017b82 */ /* 0x000fe20000000800 */
[----:B------:R-:W0:Y:S07]  /*0010*/  S2R R0, SR_CTAID.X ;  /* 0x0000000000007919 */ /* 0x000e2e0000002500 */
[----:B------:R-:W1:Y:S01]  /*0020*/  LDC.64 R2, c[0x0][0x388] ;  /* 0x0000e200ff027b82 */ /* 0x000e620000000a00 */
[----:B------:R-:W2:Y:S01]  /*0030*/  LDCU.64 UR4, c[0x0][0x358] ;  /* 0x00006b00ff0477ac */ /* 0x000ea20008000a00 */
[----:B------:R-:W0:Y:S02]  /*0040*/  S2R R5, SR_TID.X ;  /* 0x0000000000057919 */ /* 0x000e240000002100 */
[----:B0-----:R-:W-:-:S04]  /*0050*/  IMAD R7, R0, 0x9, R5 ;  /* 0x0000000900077824 */ /* 0x001fc800078e0205 */
[----:B------:R-:W-:-:S04]  /*0060*/  IMAD R5, R7, 0xa, RZ ;  /* 0x0000000a07057824 */ /* 0x000fc800078e02ff */
[----:B-1----:R-:W-:-:S05]  /*0070*/  IMAD.WIDE.U32 R2, R5, 0x4, R2 ;  /* 0x0000000405027825 */ /* 0x002fca00078e0002 */
[----:B--2---:R-:W2:Y:S02]  /*0080*/  LDG.E R0, desc[UR4][R2.64] ;  /* 0x0000000402007981 */ /* 0x004ea4000c1e1900 */
[----:B--2---:R-:W-:-:S13]  /*0090*/  ISETP.NE.AND P0, PT, R0, 0x1, PT ;  /* 0x000000010000780c */ /* 0x004fda0003f05270 */
[----:B------:R-:W-:Y:S05]  /*00a0*/  @P0 EXIT ;  /* 0x000000000000094d */ /* 0x000fea0003800000 */
[----:B------:R-:W2:Y:S01]  /*00b0*/  LDG.E R3, desc[UR4][R2.64+0x4] ;  /* 0x0000040402037981 */ /* 0x000ea2000c1e1900 */
[----:B------:R-:W0:Y:S02]  /*00c0*/  LDC.64 R4, c[0x0][0x380] ;  /* 0x0000e000ff047b82 */ /* 0x000e240000000a00 */
[----:B0-----:R-:W-:-:S05]  /*00d0*/  IMAD.WIDE.U32 R4, R7, 0x4, R4 ;  /* 0x0000000407047825 */ /* 0x001fca00078e0004 */
[----:B--2---:R-:W-:Y:S01]  /*00e0*/  STG.E desc[UR4][R4.64], R3 ;  /* 0x0000000304007986 */ /* 0x004fe2000c101904 */
[----:B------:R-:W-:Y:S05]  /*00f0*/  EXIT ;  /* 0x000000000000794d */ /* 0x000fea0003800000 */
.L_x_0:
[----:B------:R-:W-:-:S00]  /*0100*/  BRA `(.L_x_0) ;  /* 0xfffffffc00fc7947 */ /* 0x000fc0000383ffff */
[----:B------:R-:W-:-:S00]  /*0110*/  NOP ;  /* 0x0000000000007918 */ /* 0x000fc00000000000 */
        /* <DEDUP_REMOVED lines=14> */
.L_x_5:


//--------------------- .text._Z10SudokuCUDAPiS_  --------------------------
	.section	.text._Z10SudokuCUDAPiS_,"ax",@progbits
	.align	128
        .global         _Z10SudokuCUDAPiS_
        .type           _Z10SudokuCUDAPiS_,@function
        .size           _Z10SudokuCUDAPiS_,(.L_x_6 - _Z10SudokuCUDAPiS_)
        .other          _Z10SudokuCUDAPiS_,@"STO_CUDA_ENTRY STV_DEFAULT"
_Z10SudokuCUDAPiS_:
.text._Z10SudokuCUDAPiS_:
[----:B------:R-:W-:Y:S01]  /*0000*/  LDC R1, c[0x0][0x37c] ;  /* 0x0000df00ff017b82 */ /* 0x000fe20000000800 */
[----:B------:R-:W0:Y:S07]  /*0010*/  S2R R8, SR_CTAID.X ;  /* 0x0000000000087919 */ /* 0x000e2e0000002500 */
[----:B------:R-:W1:Y:S01]  /*0020*/  LDC.64 R2, c[0x0][0x380] ;  /* 0x0000e000ff027b82 */ /* 0x000e620000000a00 */
[----:B------:R-:W2:Y:S01]  /*0030*/  LDCU.64 UR4, c[0x0][0x358] ;  /* 0x00006b00ff0477ac */ /* 0x000ea20008000a00 */
[----:B------:R-:W3:Y:S01]  /*0040*/  S2R R9, SR_TID.X ;  /* 0x0000000000097919 */ /* 0x000ee20000002100 */
[----:B0-----:R-:W-:-:S04]  /*0050*/  IMAD R6, R8, 0x9, RZ ;  /* 0x0000000908067824 */ /* 0x001fc800078e02ff */
[----:B---3--:R-:W-:-:S04]  /*0060*/  IMAD.IADD R5, R6, 0x1, R9 ;  /* 0x0000000106057824 */ /* 0x008fc800078e0209 */
[----:B-1----:R-:W-:-:S06]  /*0070*/  IMAD.WIDE.U32 R4, R5, 0x4, R2 ;  /* 0x0000000405047825 */ /* 0x002fcc00078e0002 */
[----:B--2---:R-:W2:Y:S02]  /*0080*/  LDG.E R4, desc[UR4][R4.64] ;  /* 0x0000000404047981 */ /* 0x004ea4000c1e1900 */
[----:B--2---:R-:W-:-:S13]  /*0090*/  ISETP.NE.AND P0, PT, R4, RZ, PT ;  /* 0x000000ff0400720c */ /* 0x004fda0003f05270 */
[----:B------:R-:W-:Y:S05]  /*00a0*/  @P0 EXIT ;  /* 0x000000000000094d */ /* 0x000fea0003800000 */
[--C-:B------:R-:W-:Y:S01]  /*00b0*/  IMAD.WIDE.U32 R6, R6, 0x4, R2.reuse ;  /* 0x0000000406067825 */ /* 0x100fe200078e0002 */
[----:B------:R-:W0:Y:S04]  /*00c0*/  LDCU.64 UR6, c[0x0][0x380] ;  /* 0x00007000ff0677ac */ /* 0x000e280008000a00 */
[----:B------:R-:W2:Y:S04]  /*00d0*/  LDG.E R0, desc[UR4][R6.64] ;  /* 0x0000000406007981 */ /* 0x000ea8000c1e1900 */
[----:B------:R-:W3:Y:S04]  /*00e0*/  LDG.E R14, desc[UR4][R6.64+0x4] ;  /* 0x00000404060e7981 */ /* 0x000ee8000c1e1900 */
[----:B------:R-:W4:Y:S04]  /*00f0*/  LDG.E R13, desc[UR4][R6.64+0x8] ;  /* 0x00000804060d7981 */ /* 0x000f28000c1e1900 */
[----:B------:R-:W5:Y:S04]  /*0100*/  LDG.E R12, desc[UR4][R6.64+0xc] ;  /* 0x00000c04060c7981 */ /* 0x000f68000c1e1900 */
[----:B------:R-:W5:Y:S04]  /*0110*/  LDG.E R10, desc[UR4][R6.64+0x10] ;  /* 0x00001004060a7981 */ /* 0x000f68000c1e1900 */
[----:B------:R-:W5:Y:S04]  /*0120*/  LDG.E R11, desc[UR4][R6.64+0x14] ;  /* 0x00001404060b7981 */ /* 0x000f68000c1e1900 */
[----:B------:R-:W5:Y:S04]  /*0130*/  LDG.E R15, desc[UR4][R6.64+0x18] ;  /* 0x00001804060f7981 */ /* 0x000f68000c1e1900 */
[----:B------:R-:W5:Y:S04]  /*0140*/  LDG.E R16, desc[UR4][R6.64+0x1c] ;  /* 0x00001c0406107981 */ /* 0x000f68000c1e1900 */
[----:B------:R-:W5:Y:S01]  /*0150*/  LDG.E R17, desc[UR4][R6.64+0x20] ;  /* 0x0000200406117981 */ /* 0x000f62000c1e1900 */
[----:B------:R-:W-:-:S05]  /*0160*/  IMAD.WIDE.U32 R4, R9, 0x4, R2 ;  /* 0x0000000409047825 */ /* 0x000fca00078e0002 */
[----:B------:R-:W5:Y:S04]  /*0170*/  LDG.E R18, desc[UR4][R4.64] ;  /* 0x0000000404127981 */ /* 0x000f68000c1e1900 */
[----:B------:R-:W5:Y:S04]  /*0180*/  LDG.E R19, desc[UR4][R4.64+0x24] ;  /* 0x0000240404137981 */ /* 0x000f68000c1e1900 */
[----:B------:R-:W5:Y:S04]  /*0190*/  LDG.E R7, desc[UR4][R4.64+0x48] ;  /* 0x0000480404077981 */ /* 0x000f68000c1e1900 */
[----:B------:R-:W5:Y:S01]  /*01a0*/  LDG.E R6, desc[UR4][R4.64+0x6c] ;  /* 0x00006c0404067981 */ /* 0x000f62000c1e1900 */
[----:B------:R-:W-:-:S02]  /*01b0*/  IMAD.MOV.U32 R24, RZ, RZ, 0x1 ;  /* 0x00000001ff187424 */ /* 0x000fc400078e00ff */
[----:B------:R-:W-:Y:S02]  /*01c0*/  IMAD.MOV.U32 R22, RZ, RZ, 0x2 ;  /* 0x00000002ff167424 */ /* 0x000fe400078e00ff */
[----:B------:R-:W-:Y:S02]  /*01d0*/  IMAD.MOV.U32 R29, RZ, RZ, 0x3 ;  /* 0x00000003ff1d7424 */ /* 0x000fe400078e00ff */
[----:B------:R-:W-:Y:S02]  /*01e0*/  IMAD.MOV.U32 R27, RZ, RZ, 0x6 ;  /* 0x00000006ff1b7424 */ /* 0x000fe400078e00ff */
[----:B------:R-:W-:Y:S02]  /*01f0*/  IMAD.MOV.U32 R20, RZ, RZ, 0x5 ;  /* 0x00000005ff147424 */ /* 0x000fe400078e00ff */
[----:B------:R-:W-:Y:S02]  /*0200*/  IMAD.MOV.U32 R25, RZ, RZ, 0x7 ;  /* 0x00000007ff197424 */ /* 0x000fe400078e00ff */
[----:B------:R-:W-:-:S02]  /*0210*/  IMAD.MOV.U32 R23, RZ, RZ, 0x8 ;  /* 0x00000008ff177424 */ /* 0x000fc400078e00ff */
[----:B------:R-:W-:Y:S01]  /*0220*/  IMAD.MOV.U32 R21, RZ, RZ, 0x9 ;  /* 0x00000009ff157424 */ /* 0x000fe200078e00ff */
[----:B--2---:R-:W-:-:S13]  /*0230*/  ISETP.NE.AND P6, PT, R0, RZ, PT ;  /* 0x000000ff0000720c */ /* 0x004fda0003fc5270 */
[----:B------:R-:W-:-:S05]  /*0240*/  @P6 IMAD.SHL.U32 R0, R0, 0x4, RZ ;  /* 0x0000000400006824 */ /* 0x000fca00078e00ff */
[----:B------:R-:W-:Y:S02]  /*0250*/  ISETP.EQ.AND P5, PT, R0, 0x4, P6 ;  /* 0x000000040000780c */ /* 0x000fe400037a2270 */
[----:B---3--:R-:W-:Y:S02]  /*0260*/  ISETP.NE.AND P3, PT, R14, RZ, PT ;  /* 0x000000ff0e00720c */ /* 0x008fe40003f65270 */
[C---:B------:R-:W-:Y:S02]  /*0270*/  ISETP.EQ.AND P2, PT, R0.reuse, 0x8, P6 ;  /* 0x000000080000780c */ /* 0x040fe40003742270 */
[C---:B------:R-:W-:Y:S02]  /*0280*/  ISETP.EQ.AND P1, PT, R0.reuse, 0xc, P6 ;  /* 0x0000000c0000780c */ /* 0x040fe40003722270 */
[----:B------:R-:W-:-:S05]  /*0290*/  ISETP.EQ.AND P4, PT, R0, 0x10, P6 ;  /* 0x000000100000780c */ /* 0x000fca0003782270 */
[----:B------:R-:W-:Y:S01]  /*02a0*/  @P5 IMAD.MOV.U32 R24, RZ, RZ, RZ ;  /* 0x000000ffff185224 */ /* 0x000fe200078e00ff */
[----:B------:R-:W-:Y:S01]  /*02b0*/  ISETP.EQ.AND P5, PT, R0, 0x18, P6 ;  /* 0x000000180000780c */ /* 0x000fe200037a2270 */
[----:B------:R-:W-:Y:S01]  /*02c0*/  @P3 IMAD.SHL.U32 R14, R14, 0x4, RZ ;  /* 0x000000040e0e3824 */ /* 0x000fe200078e00ff */
[C---:B------:R-:W-:Y:S01]  /*02d0*/  ISETP.EQ.AND P0, PT, R0.reuse, 0x14, P6 ;  /* 0x000000140000780c */ /* 0x040fe20003702270 */
[----:B------:R-:W-:Y:S01]  /*02e0*/  @P2 IMAD.MOV.U32 R22, RZ, RZ, RZ ;  /* 0x000000ffff162224 */ /* 0x000fe200078e00ff */
[C---:B------:R-:W-:Y:S01]  /*02f0*/  ISETP.EQ.AND P2, PT, R0.reuse, 0x1c, P6 ;  /* 0x0000001c0000780c */ /* 0x040fe20003742270 */
[----:B------:R-:W-:Y:S01]  /*0300*/  @P1 IMAD.MOV.U32 R29, RZ, RZ, RZ ;  /* 0x000000ffff1d1224 */ /* 0x000fe200078e00ff */
[C---:B------:R-:W-:Y:S02]  /*0310*/  ISETP.EQ.AND P1, PT, R0.reuse, 0x20, P6 ;  /* 0x000000200000780c */ /* 0x040fe40003722270 */
[----:B------:R-:W-:Y:S01]  /*0320*/  ISETP.EQ.AND P6, PT, R0, 0x24, P6 ;  /* 0x000000240000780c */ /* 0x000fe200037c2270 */
[----:B------:R-:W-:-:S04]  /*0330*/  IMAD.MOV.U32 R0, RZ, RZ, 0x4 ;  /* 0x00000004ff007424 */ /* 0x000fc800078e00ff */
[----:B------:R-:W-:Y:S01]  /*0340*/  @P5 IMAD.MOV.U32 R27, RZ, RZ, RZ ;  /* 0x000000ffff1b5224 */ /* 0x000fe200078e00ff */
[C---:B------:R-:W-:Y:S01]  /*0350*/  ISETP.EQ.AND P5, PT, R14.reuse, 0xc, P3 ;  /* 0x0000000c0e00780c */ /* 0x040fe20001fa2270 */
[----:B------:R-:W-:Y:S01]  /*0360*/  @P4 IMAD.MOV.U32 R0, RZ, RZ, RZ ;  /* 0x000000ffff004224 */ /* 0x000fe200078e00ff */
[C---:B------:R-:W-:Y:S01]  /*0370*/  ISETP.EQ.AND P4, PT, R14.reuse, 0x4, P3 ;  /* 0x000000040e00780c */ /* 0x040fe20001f82270 */
[----:B------:R-:W-:Y:S01]  /*0380*/  @P0 IMAD.MOV.U32 R20, RZ, RZ, RZ ;  /* 0x000000ffff140224 */ /* 0x000fe200078e00ff */
[C---:B------:R-:W-:Y:S01]  /*0390*/  ISETP.EQ.AND P0, PT, R14.reuse, 0x8, P3 ;  /* 0x000000080e00780c */ /* 0x040fe20001f02270 */
[----:B------:R-:W-:Y:S01]  /*03a0*/  @P2 IMAD.MOV.U32 R25, RZ, RZ, RZ ;  /* 0x000000ffff192224 */ /* 0x000fe200078e00ff */
[C---:B------:R-:W-:Y:S01]  /*03b0*/  ISETP.EQ.AND P2, PT, R14.reuse, 0x10, P3 ;  /* 0x000000100e00780c */ /* 0x040fe20001f42270 */
[----:B------:R-:W-:Y:S01]  /*03c0*/  @P1 IMAD.MOV.U32 R23, RZ, RZ, RZ ;  /* 0x000000ffff171224 */ /* 0x000fe200078e00ff */
[----:B------:R-:W-:-:S05]  /*03d0*/  ISETP.EQ.AND P1, PT, R14, 0x14, P3 ;  /* 0x000000140e00780c */ /* 0x000fca0001f22270 */
[----:B------:R-:W-:Y:S01]  /*03e0*/  @P5 IMAD.MOV.U32 R29, RZ, RZ, RZ ;  /* 0x000000ffff1d5224 */ /* 0x000fe200078e00ff */
[C---:B----4-:R-:W-:Y:S02]  /*03f0*/  ISETP.NE.AND P5, PT, R13.reuse, RZ, PT ;  /* 0x000000ff0d00720c */ /* 0x050fe40003fa5270 */
[----:B------:R-:W-:Y:S02]  /*0400*/  @P4 MOV R24, RZ ;  /* 0x000000ff00184202 */ /* 0x000fe40000000f00 */
[C---:B------:R-:W-:Y:S01]  /*0410*/  ISETP.EQ.AND P4, PT, R14.reuse, 0x1c, P3 ;  /* 0x0000001c0e00780c */ /* 0x040fe20001f82270 */
[----:B------:R-:W-:Y:S01]  /*0420*/  @P0 IMAD.MOV.U32 R22, RZ, RZ, RZ ;  /* 0x000000ffff160224 */ /* 0x000fe200078e00ff */
[C---:B------:R-:W-:Y:S01]  /*0430*/  ISETP.EQ.AND P0, PT, R14.reuse, 0x20, P3 ;  /* 0x000000200e00780c */ /* 0x040fe20001f02270 */
[----:B------:R-:W-:Y:S01]  /*0440*/  @P6 IMAD.MOV.U32 R21, RZ, RZ, RZ ;  /* 0x000000ffff156224 */ /* 0x000fe200078e00ff */
[C---:B------:R-:W-:Y:S02]  /*0450*/  ISETP.EQ.AND P6, PT, R14.reuse, 0x18, P3 ;  /* 0x000000180e00780c */ /* 0x040fe40001fc2270 */
[----:B------:R-:W-:Y:S01]  /*0460*/  ISETP.EQ.AND P3, PT, R14, 0x24, P3 ;  /* 0x000000240e00780c */ /* 0x000fe20001f62270 */
[----:B------:R-:W-:Y:S01]  /*0470*/  @P2 IMAD.MOV.U32 R0, RZ, RZ, RZ ;  /* 0x000000ffff002224 */ /* 0x000fe200078e00ff */
[----:B------:R-:W2:Y:S01]  /*0480*/  LDG.E R14, desc[UR4][R4.64+0x120] ;  /* 0x00012004040e7981 */ /* 0x000ea2000c1e1900 */
[----:B------:R-:W-:-:S02]  /*0490*/  @P5 IMAD.SHL.U32 R13, R13, 0x4, RZ ;  /* 0x000000040d0d5824 */ /* 0x000fc400078e00ff */
[----:B------:R-:W-:Y:S02]  /*04a0*/  @P1 IMAD.MOV.U32 R20, RZ, RZ, RZ ;  /* 0x000000ffff141224 */ /* 0x000fe400078e00ff */
[----:B------:R-:W-:Y:S01]  /*04b0*/  @P4 IMAD.MOV.U32 R25, RZ, RZ, RZ ;  /* 0x000000ffff194224 */ /* 0x000fe200078e00ff */
[C---:B------:R-:W-:Y:S02]  /*04c0*/  ISETP.EQ.AND P2, PT, R13.reuse, 0x4, P5 ;  /* 0x000000040d00780c */ /* 0x040fe40002f42270 */
[C---:B------:R-:W-:Y:S02]  /*04d0*/  ISETP.EQ.AND P1, PT, R13.reuse, 0x8, P5 ;  /* 0x000000080d00780c */ /* 0x040fe40002f22270 */
[----:B-----5:R-:W-:Y:S01]  /*04e0*/  ISETP.NE.AND P4, PT, R12, RZ, PT ;  /* 0x000000ff0c00720c */ /* 0x020fe20003f85270 */
[----:B------:R-:W-:Y:S01]  /*04f0*/  @P0 IMAD.MOV.U32 R23, RZ, RZ, RZ ;  /* 0x000000ffff170224 */ /* 0x000fe200078e00ff */
[C---:B------:R-:W-:Y:S01]  /*0500*/  ISETP.EQ.AND P0, PT, R13.reuse, 0x10, P5 ;  /* 0x000000100d00780c */ /* 0x040fe20002f02270 */
[----:B------:R-:W-:Y:S01]  /*0510*/  @P6 IMAD.MOV.U32 R27, RZ, RZ, RZ ;  /* 0x000000ffff1b6224 */ /* 0x000fe200078e00ff */
[C---:B------:R-:W-:Y:S01]  /*0520*/  ISETP.EQ.AND P6, PT, R13.reuse, 0xc, P5 ;  /* 0x0000000c0d00780c */ /* 0x040fe20002fc2270 */
[----:B------:R-:W-:Y:S01]  /*0530*/  @P3 IMAD.MOV.U32 R21, RZ, RZ, RZ ;  /* 0x000000ffff153224 */ /* 0x000fe200078e00ff */
[----:B------:R-:W-:-:S03]  /*0540*/  ISETP.EQ.AND P3, PT, R13, 0x14, P5 ;  /* 0x000000140d00780c */ /* 0x000fc60002f62270 */
[----:B------:R-:W-:Y:S01]  /*0550*/  @P2 IMAD.MOV.U32 R24, RZ, RZ, RZ ;  /* 0x000000ffff182224 */ /* 0x000fe200078e00ff */
[C---:B------:R-:W-:Y:S01]  /*0560*/  ISETP.EQ.AND P2, PT, R13.reuse, 0x18, P5 ;  /* 0x000000180d00780c */ /* 0x040fe20002f42270 */
[----:B------:R-:W-:Y:S01]  /*0570*/  @P1 IMAD.MOV.U32 R22, RZ, RZ, RZ ;  /* 0x000000ffff161224 */ /* 0x000fe200078e00ff */
[C---:B------:R-:W-:Y:S01]  /*0580*/  ISETP.EQ.AND P1, PT, R13.reuse, 0x1c, P5 ;  /* 0x0000001c0d00780c */ /* 0x040fe20002f22270 */
[----:B------:R-:W-:Y:S02]  /*0590*/  @P4 IMAD.SHL.U32 R12, R12, 0x4, RZ ;  /* 0x000000040c0c4824 */ /* 0x000fe400078e00ff */
[----:B------:R-:W-:Y:S02]  /*05a0*/  @P0 IMAD.MOV.U32 R0, RZ, RZ, RZ ;  /* 0x000000ffff000224 */ /* 0x000fe400078e00ff */
[----:B------:R-:W-:Y:S01]  /*05b0*/  @P6 IMAD.MOV.U32 R29, RZ, RZ, RZ ;  /* 0x000000ffff1d6224 */ /* 0x000fe200078e00ff */
[C---:B------:R-:W-:Y:S02]  /*05c0*/  ISETP.EQ.AND P0, PT, R12.reuse, 0x4, P4 ;  /* 0x000000040c00780c */ /* 0x040fe40002702270 */
[----:B------:R-:W-:Y:S01]  /*05d0*/  ISETP.EQ.AND P6, PT, R13, 0x20, P5 ;  /* 0x000000200d00780c */ /* 0x000fe20002fc2270 */
[----:B------:R-:W-:Y:S01]  /*05e0*/  @P3 IMAD.MOV.U32 R20, RZ, RZ, RZ ;  /* 0x000000ffff143224 */ /* 0x000fe200078e00ff */
[----:B------:R-:W-:-:S02]  /*05f0*/  ISETP.EQ.AND P3, PT, R12, 0x8, P4 ;  /* 0x000000080c00780c */ /* 0x000fc40002762270 */
[----:B------:R-:W-:Y:S01]  /*0600*/  ISETP.EQ.AND P5, PT, R13, 0x24, P5 ;  /* 0x000000240d00780c */ /* 0x000fe20002fa2270 */
[----:B------:R-:W-:Y:S01]  /*0610*/  @P2 IMAD.MOV.U32 R27, RZ, RZ, RZ ;  /* 0x000000ffff1b2224 */ /* 0x000fe200078e00ff */
[----:B------:R-:W-:Y:S01]  /*0620*/  ISETP.NE.AND P2, PT, R10, RZ, PT ;  /* 0x000000ff0a00720c */ /* 0x000fe20003f45270 */
[----:B------:R-:W-:Y:S01]  /*0630*/  @P1 IMAD.MOV.U32 R25, RZ, RZ, RZ ;  /* 0x000000ffff191224 */ /* 0x000fe200078e00ff */
[C---:B------:R-:W-:Y:S01]  /*0640*/  ISETP.EQ.AND P1, PT, R12.reuse, 0xc, P4 ;  /* 0x0000000c0c00780c */ /* 0x040fe20002722270 */
[----:B------:R-:W3:Y:S02]  /*0650*/  LDG.E R13, desc[UR4][R4.64+0xfc] ;  /* 0x0000fc04040d7981 */ /* 0x000ee4000c1e1900 */
[----:B------:R-:W-:Y:S02]  /*0660*/  @P0 MOV R24, RZ ;  /* 0x000000ff00180202 */ /* 0x000fe40000000f00 */
[----:B------:R-:W-:Y:S01]  /*0670*/  @P6 IMAD.MOV.U32 R23, RZ, RZ, RZ ;  /* 0x000000ffff176224 */ /* 0x000fe200078e00ff */
[----:B------:R-:W-:-:S02]  /*0680*/  ISETP.EQ.AND P0, PT, R12, 0x18, P4 ;  /* 0x000000180c00780c */ /* 0x000fc40002702270 */
[C---:B------:R-:W-:Y:S01]  /*0690*/  ISETP.EQ.AND P6, PT, R12.reuse, 0x10, P4 ;  /* 0x000000100c00780c */ /* 0x040fe200027c2270 */
[----:B------:R-:W-:Y:S01]  /*06a0*/  @P3 IMAD.MOV.U32 R22, RZ, RZ, RZ ;  /* 0x000000ffff163224 */ /* 0x000fe200078e00ff */
[C---:B------:R-:W-:Y:S01]  /*06b0*/  ISETP.EQ.AND P3, PT, R12.reuse, 0x1c, P4 ;  /* 0x0000001c0c00780c */ /* 0x040fe20002762270 */
[----:B------:R-:W-:Y:S01]  /*06c0*/  @P5 IMAD.MOV.U32 R21, RZ, RZ, RZ ;  /* 0x000000ffff155224 */ /* 0x000fe200078e00ff */
[----:B------:R-:W-:Y:S01]  /*06d0*/  ISETP.EQ.AND P5, PT, R12, 0x14, P4 ;  /* 0x000000140c00780c */ /* 0x000fe200027a2270 */
[----:B------:R-:W-:Y:S02]  /*06e0*/  @P2 IMAD.SHL.U32 R10, R10, 0x4, RZ ;  /* 0x000000040a0a2824 */ /* 0x000fe400078e00ff */
[----:B------:R-:W-:Y:S01]  /*06f0*/  @P1 IMAD.MOV.U32 R29, RZ, RZ, RZ ;  /* 0x000000ffff1d1224 */ /* 0x000fe200078e00ff */
[C---:B------:R-:W-:Y:S02]  /*0700*/  ISETP.EQ.AND P1, PT, R12.reuse, 0x20, P4 ;  /* 0x000000200c00780c */ /* 0x040fe40002722270 */
[----:B------:R-:W-:Y:S01]  /*0710*/  ISETP.EQ.AND P4, PT, R12, 0x24, P4 ;  /* 0x000000240c00780c */ /* 0x000fe20002782270 */
[----:B------:R-:W-:Y:S01]  /*0720*/  @P0 IMAD.MOV.U32 R27, RZ, RZ, RZ ;  /* 0x000000ffff1b0224 */ /* 0x000fe200078e00ff */
[C---:B------:R-:W-:Y:S01]  /*0730*/  ISETP.EQ.AND P0, PT, R10.reuse, 0x8, P2 ;  /* 0x000000080a00780c */ /* 0x040fe20001702270 */
[----:B------:R-:W-:Y:S01]  /*0740*/  @P6 IMAD.MOV.U32 R0, RZ, RZ, RZ ;  /* 0x000000ffff006224 */ /* 0x000fe200078e00ff */
[C---:B------:R-:W-:Y:S01]  /*0750*/  ISETP.EQ.AND P6, PT, R10.reuse, 0x4, P2 ;  /* 0x000000040a00780c */ /* 0x040fe200017c2270 */
[----:B------:R-:W-:Y:S01]  /*0760*/  @P3 IMAD.MOV.U32 R25, RZ, RZ, RZ ;  /* 0x000000ffff193224 */ /* 0x000fe200078e00ff */
[C---:B------:R-:W-:Y:S01]  /*0770*/  ISETP.EQ.AND P3, PT, R10.reuse, 0xc, P2 ;  /* 0x0000000c0a00780c */ /* 0x040fe20001762270 */
[----:B------:R-:W-:Y:S01]  /*0780*/  @P5 IMAD.MOV.U32 R20, RZ, RZ, RZ ;  /* 0x000000ffff145224 */ /* 0x000fe200078e00ff */
[C---:B------:R-:W-:Y:S01]  /*0790*/  ISETP.NE.AND P5, PT, R11.reuse, RZ, PT ;  /* 0x000000ff0b00720c */ /* 0x040fe20003fa5270 */
[----:B------:R-:W4:Y:S02]  /*07a0*/  LDG.E R12, desc[UR4][R4.64+0xd8] ;  /* 0x0000d804040c7981 */ /* 0x000f24000c1e1900 */
        /* <DEDUP_REMOVED lines=10> */
[----:B------:R-:W-:Y:S01]  /*0850*/  @P5 IMAD.SHL.U32 R11, R11, 0x4, RZ ;  /* 0x000000040b0b5824 */ /* 0x000fe200078e00ff */
[----:B------:R-:W-:-:S02]  /*0860*/  ISETP.EQ.AND P2, PT, R10, 0x24, P2 ;  /* 0x000000240a00780c */ /* 0x000fc40001742270 */
[----:B------:R-:W5:Y:S01]  /*0870*/  LDG.E R10, desc[UR4][R4.64+0x90] ;  /* 0x00009004040a7981 */ /* 0x000f62000c1e1900 */
[----:B------:R-:W-:Y:S01]  /*0880*/  @P1 IMAD.MOV.U32 R0, RZ, RZ, RZ ;  /* 0x000000ffff001224 */ /* 0x000fe200078e00ff */
[C---:B------:R-:W-:Y:S01]  /*0890*/  ISETP.EQ.AND P1, PT, R11.reuse, 0x4, P5 ;  /* 0x000000040b00780c */ /* 0x040fe20002f22270 */
[----:B------:R-:W-:Y:S01]  /*08a0*/  @P4 IMAD.MOV.U32 R20, RZ, RZ, RZ ;  /* 0x000000ffff144224 */ /* 0x000fe200078e00ff */
[----:B------:R-:W-:Y:S01]  /*08b0*/  ISETP.EQ.AND P4, PT, R11, 0x8, P5 ;  /* 0x000000080b00780c */ /* 0x000fe20002f82270 */
[----:B------:R-:W-:Y:S01]  /*08c0*/  @P0 IMAD.MOV.U32 R25, RZ, RZ, RZ ;  /* 0x000000ffff190224 */ /* 0x000fe200078e00ff */
[----:B------:R-:W-:Y:S01]  /*08d0*/  ISETP.NE.AND P0, PT, R15, RZ, PT ;  /* 0x000000ff0f00720c */ /* 0x000fe20003f05270 */
[----:B------:R-:W-:Y:S01]  /*08e0*/  @P6 IMAD.MOV.U32 R27, RZ, RZ, RZ ;  /* 0x000000ffff1b6224 */ /* 0x000fe200078e00ff */
[C---:B------:R-:W-:Y:S01]  /*08f0*/  ISETP.EQ.AND P6, PT, R11.reuse, 0xc, P5 ;  /* 0x0000000c0b00780c */ /* 0x040fe20002fc2270 */
[----:B------:R-:W-:Y:S01]  /*0900*/  @P3 IMAD.MOV.U32 R23, RZ, RZ, RZ ;  /* 0x000000ffff173224 */ /* 0x000fe200078e00ff */
[C---:B------:R-:W-:Y:S01]  /*0910*/  ISETP.EQ.AND P3, PT, R11.reuse, 0x10, P5 ;  /* 0x000000100b00780c */ /* 0x040fe20002f62270 */
[----:B------:R-:W-:Y:S01]  /*0920*/  @P2 IMAD.MOV.U32 R21, RZ, RZ, RZ ;  /* 0x000000ffff152224 */ /* 0x000fe200078e00ff */
[----:B------:R-:W-:-:S03]  /*0930*/  ISETP.EQ.AND P2, PT, R11, 0x14, P5 ;  /* 0x000000140b00780c */ /* 0x000fc60002f42270 */
[----:B------:R-:W-:Y:S02]  /*0940*/  @P1 MOV R24, RZ ;  /* 0x000000ff00181202 */ /* 0x000fe40000000f00 */
[C---:B------:R-:W-:Y:S01]  /*0950*/  ISETP.EQ.AND P1, PT, R11.reuse, 0x18, P5 ;  /* 0x000000180b00780c */ /* 0x040fe20002f22270 */
[----:B------:R-:W-:Y:S01]  /*0960*/  @P4 IMAD.MOV.U32 R22, RZ, RZ, RZ ;  /* 0x000000ffff164224 */ /* 0x000fe200078e00ff */
[----:B------:R-:W-:Y:S01]  /*0970*/  ISETP.EQ.AND P4, PT, R11, 0x1c, P5 ;  /* 0x0000001c0b00780c */ /* 0x000fe20002f82270 */
[----:B------:R-:W-:Y:S02]  /*0980*/  @P0 IMAD.SHL.U32 R15, R15, 0x4, RZ ;  /* 0x000000040f0f0824 */ /* 0x000fe400078e00ff */
[----:B------:R-:W-:Y:S01]  /*0990*/  @P6 IMAD.MOV.U32 R29, RZ, RZ, RZ ;  /* 0x000000ffff1d6224 */ /* 0x000fe200078e00ff */
[C---:B------:R-:W-:Y:S01]  /*09a0*/  ISETP.EQ.AND P6, PT, R11.reuse, 0x20, P5 ;  /* 0x000000200b00780c */ /* 0x040fe20002fc2270 */
[----:B------:R-:W-:Y:S01]  /*09b0*/  @P3 IMAD.MOV.U32 R0, RZ, RZ, RZ ;  /* 0x000000ffff003224 */ /* 0x000fe200078e00ff */
[----:B------:R-:W-:-:S02]  /*09c0*/  ISETP.EQ.AND P5, PT, R11, 0x24, P5 ;  /* 0x000000240b00780c */ /* 0x000fc40002fa2270 */
[C---:B------:R-:W-:Y:S01]  /*09d0*/  ISETP.EQ.AND P3, PT, R15.reuse, 0x4, P0 ;  /* 0x000000040f00780c */ /* 0x040fe20000762270 */
[----:B------:R-:W-:Y:S02]  /*09e0*/  @P2 IMAD.MOV.U32 R20, RZ, RZ, RZ ;  /* 0x000000ffff142224 */ /* 0x000fe400078e00ff */
[----:B------:R-:W-:Y:S01]  /*09f0*/  @P1 IMAD.MOV.U32 R27, RZ, RZ, RZ ;  /* 0x000000ffff1b1224 */ /* 0x000fe200078e00ff */
[C---:B------:R-:W-:Y:S01]  /*0a00*/  ISETP.EQ.AND P1, PT, R15.reuse, 0x8, P0 ;  /* 0x000000080f00780c */ /* 0x040fe20000722270 */
[----:B------:R-:W-:Y:S01]  /*0a10*/  @P4 IMAD.MOV.U32 R25, RZ, RZ, RZ ;  /* 0x000000ffff194224 */ /* 0x000fe200078e00ff */
[----:B------:R-:W-:Y:S01]  /*0a20*/  ISETP.NE.AND P2, PT, R16, RZ, PT ;  /* 0x000000ff1000720c */ /* 0x000fe20003f45270 */
[----:B------:R1:W2:Y:S01]  /*0a30*/  LDG.E R11, desc[UR4][R4.64+0xb4] ;  /* 0x0000b404040b7981 */ /* 0x0002a2000c1e1900 */
[C---:B------:R-:W-:Y:S01]  /*0a40*/  ISETP.EQ.AND P4, PT, R15.reuse, 0xc, P0 ;  /* 0x0000000c0f00780c */ /* 0x040fe20000782270 */
        /* <DEDUP_REMOVED lines=8> */
[----:B------:R-:W-:Y:S02]  /*0ad0*/  @P2 IMAD.SHL.U32 R16, R16, 0x4, RZ ;  /* 0x0000000410102824 */ /* 0x000fe400078e00ff */
[----:B------:R-:W-:Y:S01]  /*0ae0*/  @P4 IMAD.MOV.U32 R29, RZ, RZ, RZ ;  /* 0x000000ffff1d4224 */ /* 0x000fe200078e00ff */
[C---:B------:R-:W-:Y:S01]  /*0af0*/  ISETP.EQ.AND P4, PT, R15.reuse, 0x20, P0 ;  /* 0x000000200f00780c */ /* 0x040fe20000782270 */
[----:B------:R-:W-:Y:S01]  /*0b00*/  @P6 IMAD.MOV.U32 R0, RZ, RZ, RZ ;  /* 0x000000ffff006224 */ /* 0x000fe200078e00ff */
[----:B------:R-:W-:Y:S02]  /*0b10*/  ISETP.EQ.AND P0, PT, R15, 0x24, P0 ;  /* 0x000000240f00780c */ /* 0x000fe40000702270 */
[C---:B------:R-:W-:Y:S01]  /*0b20*/  ISETP.EQ.AND P6, PT, R16.reuse, 0x4, P2 ;  /* 0x000000041000780c */ /* 0x040fe200017c2270 */
[----:B------:R-:W-:Y:S01]  /*0b30*/  @P5 IMAD.MOV.U32 R20, RZ, RZ, RZ ;  /* 0x000000ffff145224 */ /* 0x000fe200078e00ff */
[C---:B------:R-:W-:Y:S01]  /*0b40*/  ISETP.EQ.AND P5, PT, R16.reuse, 0x8, P2 ;  /* 0x000000081000780c */ /* 0x040fe200017a2270 */
[----:B------:R-:W-:Y:S01]  /*0b50*/  @P3 IMAD.MOV.U32 R27, RZ, RZ, RZ ;  /* 0x000000ffff1b3224 */ /* 0x000fe200078e00ff */
[----:B------:R-:W-:Y:S01]  /*0b60*/  ISETP.EQ.AND P3, PT, R16, 0xc, P2 ;  /* 0x0000000c1000780c */ /* 0x000fe20001762270 */
[----:B------:R-:W-:Y:S01]  /*0b70*/  @P1 IMAD.MOV.U32 R25, RZ, RZ, RZ ;  /* 0x000000ffff191224 */ /* 0x000fe200078e00ff */
[----:B------:R-:W-:-:S03]  /*0b80*/  ISETP.NE.AND P1, PT, R17, RZ, PT ;  /* 0x000000ff1100720c */ /* 0x000fc60003f25270 */
[----:B------:R-:W-:Y:S02]  /*0b90*/  @P4 IMAD.MOV.U32 R23, RZ, RZ, RZ ;  /* 0x000000ffff174224 */ /* 0x000fe400078e00ff */
[----:B------:R-:W-:Y:S01]  /*0ba0*/  @P0 IMAD.MOV.U32 R21, RZ, RZ, RZ ;  /* 0x000000ffff150224 */ /* 0x000fe200078e00ff */
[C---:B------:R-:W-:Y:S02]  /*0bb0*/  ISETP.EQ.AND P0, PT, R16.reuse, 0x14, P2 ;  /* 0x000000141000780c */ /* 0x040fe40001702270 */
[----:B------:R-:W-:Y:S02]  /*0bc0*/  @P6 MOV R24, RZ ;  /* 0x000000ff00186202 */ /* 0x000fe40000000f00 */
[C---:B------:R-:W-:Y:S02]  /*0bd0*/  ISETP.EQ.AND P4, PT, R16.reuse, 0x10, P2 ;  /* 0x000000101000780c */ /* 0x040fe40001782270 */
[C---:B------:R-:W-:Y:S01]  /*0be0*/  ISETP.EQ.AND P6, PT, R16.reuse, 0x18, P2 ;  /* 0x000000181000780c */ /* 0x040fe200017c2270 */
[----:B------:R-:W-:Y:S01]  /*0bf0*/  @P5 IMAD.MOV.U32 R22, RZ, RZ, RZ ;  /* 0x000000ffff165224 */ /* 0x000fe200078e00ff */
[C---:B------:R-:W-:Y:S01]  /*0c00*/  ISETP.EQ.AND P5, PT, R16.reuse, 0x1c, P2 ;  /* 0x0000001c1000780c */ /* 0x040fe200017a2270 */
[----:B------:R-:W-:Y:S01]  /*0c10*/  @P3 IMAD.MOV.U32 R29, RZ, RZ, RZ ;  /* 0x000000ffff1d3224 */ /* 0x000fe200078e00ff */
[----:B------:R-:W-:-:S02]  /*0c20*/  ISETP.EQ.AND P3, PT, R16, 0x20, P2 ;  /* 0x000000201000780c */ /* 0x000fc40001762270 */
[----:B------:R-:W-:Y:S01]  /*0c30*/  ISETP.EQ.AND P2, PT, R16, 0x24, P2 ;  /* 0x000000241000780c */ /* 0x000fe20001742270 */
[----:B------:R-:W-:Y:S02]  /*0c40*/  @P1 IMAD.SHL.U32 R17, R17, 0x4, RZ ;  /* 0x0000000411111824 */ /* 0x000fe400078e00ff */
[----:B------:R-:W-:Y:S02]  /*0c50*/  @P0 IMAD.MOV.U32 R20, RZ, RZ, RZ ;  /* 0x000000ffff140224 */ /* 0x000fe400078e00ff */
[----:B------:R-:W-:Y:S01]  /*0c60*/  @P4 IMAD.MOV.U32 R0, RZ, RZ, RZ ;  /* 0x000000ffff004224 */ /* 0x000fe200078e00ff */
[C---:B------:R-:W-:Y:S01]  /*0c70*/  ISETP.EQ.AND P0, PT, R17.reuse, 0x4, P1 ;  /* 0x000000041100780c */ /* 0x040fe20000f02270 */
[----:B------:R-:W-:Y:S01]  /*0c80*/  @P6 IMAD.MOV.U32 R27, RZ, RZ, RZ ;  /* 0x000000ffff1b6224 */ /* 0x000fe200078e00ff */
[----:B------:R-:W-:Y:S02]  /*0c90*/  ISETP.NE.AND P4, PT, R18, RZ, PT ;  /* 0x000000ff1200720c */ /* 0x000fe40003f85270 */
[C---:B------:R-:W-:Y:S01]  /*0ca0*/  ISETP.EQ.AND P6, PT, R17.reuse, 0x8, P1 ;  /* 0x000000081100780c */ /* 0x040fe20000fc2270 */
[----:B------:R-:W-:Y:S01]  /*0cb0*/  @P5 IMAD.MOV.U32 R25, RZ, RZ, RZ ;  /* 0x000000ffff195224 */ /* 0x000fe200078e00ff */
[C---:B------:R-:W-:Y:S01]  /*0cc0*/  ISETP.EQ.AND P5, PT, R17.reuse, 0xc, P1 ;  /* 0x0000000c1100780c */ /* 0x040fe20000fa2270 */
[----:B------:R-:W-:Y:S01]  /*0cd0*/  @P2 IMAD.MOV.U32 R21, RZ, RZ, RZ ;  /* 0x000000ffff152224 */ /* 0x000fe200078e00ff */
[----:B------:R-:W-:Y:S01]  /*0ce0*/  ISETP.EQ.AND P2, PT, R17, 0x14, P1 ;  /* 0x000000141100780c */ /* 0x000fe20000f42270 */
[----:B------:R-:W-:Y:S01]  /*0cf0*/  @P3 IMAD.MOV.U32 R23, RZ, RZ, RZ ;  /* 0x000000ffff173224 */ /* 0x000fe200078e00ff */
[----:B-1----:R-:W-:-:S02]  /*0d00*/  LOP3.LUT R4, R9, 0xffff, RZ, 0xc0, !PT ;  /* 0x0000ffff09047812 */ /* 0x002fc400078ec0ff */
[C---:B------:R-:W-:Y:S01]  /*0d10*/  ISETP.EQ.AND P3, PT, R17.reuse, 0x10, P1 ;  /* 0x000000101100780c */ /* 0x040fe20000f62270 */
[----:B------:R-:W-:Y:S01]  /*0d20*/  @P0 IMAD.MOV.U32 R24, RZ, RZ, RZ ;  /* 0x000000ffff180224 */ /* 0x000fe200078e00ff */
[C---:B------:R-:W-:Y:S01]  /*0d30*/  ISETP.EQ.AND P0, PT, R17.reuse, 0x18, P1 ;  /* 0x000000181100780c */ /* 0x040fe20000f02270 */
[----:B------:R-:W-:Y:S02]  /*0d40*/  @P4 IMAD.SHL.U32 R18, R18, 0x4, RZ ;  /* 0x0000000412124824 */ /* 0x000fe400078e00ff */
[----:B------:R-:W-:Y:S01]  /*0d50*/  @P6 IMAD.MOV.U32 R22, RZ, RZ, RZ ;  /* 0x000000ffff166224 */ /* 0x000fe200078e00ff */
[C---:B------:R-:W-:Y:S01]  /*0d60*/  ISETP.EQ.AND P6, PT, R17.reuse, 0x1c, P1 ;  /* 0x0000001c1100780c */ /* 0x040fe20000fc2270 */
[----:B------:R-:W-:Y:S02]  /*0d70*/  IMAD R4, R4, 0x5556, RZ ;  /* 0x0000555604047824 */ /* 0x000fe400078e02ff */
[----:B------:R-:W-:Y:S01]  /*0d80*/  @P5 IMAD.MOV.U32 R29, RZ, RZ, RZ ;  /* 0x000000ffff1d5224 */ /* 0x000fe200078e00ff */
[C---:B------:R-:W-:Y:S01]  /*0d90*/  ISETP.EQ.AND P5, PT, R17.reuse, 0x20, P1 ;  /* 0x000000201100780c */ /* 0x040fe20000fa2270 */
[----:B------:R-:W-:Y:S01]  /*0da0*/  @P2 IMAD.MOV.U32 R20, RZ, RZ, RZ ;  /* 0x000000ffff142224 */ /* 0x000fe200078e00ff */
[----:B------:R-:W-:-:S02]  /*0db0*/  ISETP.EQ.AND P1, PT, R17, 0x24, P1 ;  /* 0x000000241100780c */ /* 0x000fc40000f22270 */
[C---:B------:R-:W-:Y:S02]  /*0dc0*/  ISETP.EQ.AND P2, PT, R18.reuse, 0x8, P4 ;  /* 0x000000081200780c */ /* 0x040fe40002742270 */
[----:B------:R-:W-:Y:S01]  /*0dd0*/  SHF.R.U32.HI R4, RZ, 0x10, R4 ;  /* 0x00000010ff047819 */ /* 0x000fe20000011604 */
[----:B------:R-:W-:Y:S01]  /*0de0*/  @P3 IMAD.MOV.U32 R0, RZ, RZ, RZ ;  /* 0x000000ffff003224 */ /* 0x000fe200078e00ff */
[----:B------:R-:W-:Y:S02]  /*0df0*/  ISETP.EQ.AND P3, PT, R18, 0x4, P4 ;  /* 0x000000041200780c */ /* 0x000fe40002762270 */
[----:B------:R-:W-:Y:S01]  /*0e00*/  PRMT R4, R4, 0x9910, RZ ;  /* 0x0000991004047816 */ /* 0x000fe200000000ff */
[----:B------:R-:W-:Y:S01]  /*0e10*/  @P0 IMAD.MOV.U32 R27, RZ, RZ, RZ ;  /* 0x000000ffff1b0224 */ /* 0x000fe200078e00ff */
[----:B------:R-:W-:Y:S01]  /*0e20*/  ISETP.EQ.AND P0, PT, R18, 0xc, P4 ;  /* 0x0000000c1200780c */ /* 0x000fe20002702270 */
[----:B------:R-:W-:Y:S01]  /*0e30*/  @P6 IMAD.MOV.U32 R25, RZ, RZ, RZ ;  /* 0x000000ffff196224 */ /* 0x000fe200078e00ff */
[----:B------:R-:W-:Y:S01]  /*0e40*/  ISETP.NE.AND P6, PT, R19, RZ, PT ;  /* 0x000000ff1300720c */ /* 0x000fe20003fc5270 */
[----:B------:R-:W-:Y:S01]  /*0e50*/  IMAD R4, R4, 0x3, RZ ;  /* 0x0000000304047824 */ /* 0x000fe200078e02ff */
[----:B------:R-:W-:Y:S01]  /*0e60*/  @P1 MOV R21, RZ ;  /* 0x000000ff00151202 */ /* 0x000fe20000000f00 */
[----:B------:R-:W-:Y:S01]  /*0e70*/  @P5 IMAD.MOV.U32 R23, RZ, RZ, RZ ;  /* 0x000000ffff175224 */ /* 0x000fe200078e00ff */
[C---:B------:R-:W-:Y:S01]  /*0e80*/  ISETP.EQ.AND P5, PT, R18.reuse, 0x10, P4 ;  /* 0x000000101200780c */ /* 0x040fe200027a2270 */
[----:B------:R-:W-:Y:S01]  /*0e90*/  @P2 IMAD.MOV.U32 R22, RZ, RZ, RZ ;  /* 0x000000ffff162224 */ /* 0x000fe200078e00ff */
[C---:B------:R-:W-:Y:S01]  /*0ea0*/  ISETP.EQ.AND P1, PT, R18.reuse, 0x14, P4 ;  /* 0x000000141200780c */ /* 0x040fe20002722270 */
[----:B------:R-:W-:Y:S01]  /*0eb0*/  IMAD.MOV R4, RZ, RZ, -R4 ;  /* 0x000000ffff047224 */ /* 0x000fe200078e0a04 */
[C---:B------:R-:W-:Y:S01]  /*0ec0*/  ISETP.EQ.AND P2, PT, R18.reuse, 0x1c, P4 ;  /* 0x0000001c1200780c */ /* 0x040fe20002742270 */
[----:B------:R-:W-:Y:S01]  /*0ed0*/  @P3 IMAD.MOV.U32 R24, RZ, RZ, RZ ;  /* 0x000000ffff183224 */ /* 0x000fe200078e00ff */
[----:B------:R-:W-:-:S02]  /*0ee0*/  ISETP.EQ.AND P3, PT, R18, 0x18, P4 ;  /* 0x000000181200780c */ /* 0x000fc40002762270 */
[----:B------:R-:W-:Y:S01]  /*0ef0*/  PRMT R4, R4, 0x7710, RZ ;  /* 0x0000771004047816 */ /* 0x000fe200000000ff */
[----:B------:R-:W-:Y:S01]  /*0f00*/  @P0 IMAD.MOV.U32 R29, RZ, RZ, RZ ;  /* 0x000000ffff1d0224 */ /* 0x000fe200078e00ff */
[C---:B------:R-:W-:Y:S01]  /*0f10*/  ISETP.EQ.AND P0, PT, R18.reuse, 0x20, P4 ;  /* 0x000000201200780c */ /* 0x040fe20002702270 */
[----:B------:R-:W-:Y:S01]  /*0f20*/  @P6 IMAD.SHL.U32 R19, R19, 0x4, RZ ;  /* 0x0000000413136824 */ /* 0x000fe200078e00ff */
[----:B------:R-:W-:Y:S01]  /*0f30*/  ISETP.EQ.AND P4, PT, R18, 0x24, P4 ;  /* 0x000000241200780c */ /* 0x000fe20002782270 */
[----:B------:R-:W-:Y:S02]  /*0f40*/  IMAD.IADD R4, R4, 0x1, R9 ;  /* 0x0000000104047824 */ /* 0x000fe400078e0209 */
[----:B------:R-:W-:Y:S01]  /*0f50*/  @P5 IMAD.MOV.U32 R0, RZ, RZ, RZ ;  /* 0x000000ffff005224 */ /* 0x000fe200078e00ff */
[C---:B------:R-:W-:Y:S01]  /*0f60*/  ISETP.EQ.AND P5, PT, R19.reuse, 0x4, P6 ;  /* 0x000000041300780c */ /* 0x040fe200037a2270 */
[----:B------:R-:W-:Y:S01]  /*0f70*/  @P1 IMAD.MOV.U32 R20, RZ, RZ, RZ ;  /* 0x000000ffff141224 */ /* 0x000fe200078e00ff */
[C---:B------:R-:W-:Y:S01]  /*0f80*/  ISETP.EQ.AND P1, PT, R19.reuse, 0x8, P6 ;  /* 0x000000081300780c */ /* 0x040fe20003722270 */
[----:B------:R-:W-:Y:S01]  /*0f90*/  @P2 IMAD.MOV.U32 R25, RZ, RZ, RZ ;  /* 0x000000ffff192224 */ /* 0x000fe200078e00ff */
[----:B------:R-:W-:Y:S01]  /*0fa0*/  ISETP.EQ.AND P2, PT, R19, 0xc, P6 ;  /* 0x0000000c1300780c */ /* 0x000fe20003742270 */
[----:B------:R-:W-:Y:S01]  /*0fb0*/  IMAD.HI.U32 R5, R8, 0x55555556, RZ ;  /* 0x5555555608057827 */ /* 0x000fe200078e00ff */
[----:B------:R-:W-:-:S03]  /*0fc0*/  LOP3.LUT R4, R4, 0xffff, RZ, 0xc0, !PT ;  /* 0x0000ffff04047812 */ /* 0x000fc600078ec0ff */
[----:B------:R-:W-:Y:S01]  /*0fd0*/  @P3 IMAD.MOV.U32 R27, RZ, RZ, RZ ;  /* 0x000000ffff1b3224 */ /* 0x000fe200078e00ff */
[----:B------:R-:W-:Y:S01]  /*0fe0*/  ISETP.NE.AND P3, PT, R7, RZ, PT ;  /* 0x000000ff0700720c */ /* 0x000fe20003f65270 */
[----:B------:R-:W-:Y:S02]  /*0ff0*/  IMAD R5, R5, 0x1b, RZ ;  /* 0x0000001b05057824 */ /* 0x000fe400078e02ff */
[----:B------:R-:W-:Y:S02]  /*1000*/  IMAD.IADD R4, R9, 0x1, -R4 ;  /* 0x0000000109047824 */ /* 0x000fe400078e0a04 */
[----:B------:R-:W-:Y:S01]  /*1010*/  @P4 IMAD.MOV.U32 R21, RZ, RZ, RZ ;  /* 0x000000ffff154224 */ /* 0x000fe200078e00ff */
[C---:B------:R-:W-:Y:S01]  /*1020*/  ISETP.EQ.AND P4, PT, R19.reuse, 0x14, P6 ;  /* 0x000000141300780c */ /* 0x040fe20003782270 */
[----:B------:R-:W-:Y:S02]  /*1030*/  IMAD.IADD R15, R4, 0x1, R5 ;  /* 0x00000001040f7824 */ /* 0x000fe400078e0205 */
[----:B------:R-:W-:Y:S01]  /*1040*/  @P0 IMAD.MOV.U32 R23, RZ, RZ, RZ ;  /* 0x000000ffff170224 */ /* 0x000fe200078e00ff */
[C---:B------:R-:W-:Y:S01]  /*1050*/  ISETP.EQ.AND P0, PT, R19.reuse, 0x10, P6 ;  /* 0x000000101300780c */ /* 0x040fe20003702270 */
[----:B------:R-:W-:Y:S01]  /*1060*/  @P5 IMAD.MOV.U32 R24, RZ, RZ, RZ ;  /* 0x000000ffff185224 */ /* 0x000fe200078e00ff */
[C---:B------:R-:W-:Y:S01]  /*1070*/  ISETP.EQ.AND P5, PT, R19.reuse, 0x18, P6 ;  /* 0x000000181300780c */ /* 0x040fe200037a2270 */
[----:B------:R-:W-:Y:S01]  /*1080*/  @P1 IMAD.MOV.U32 R22, RZ, RZ, RZ ;  /* 0x000000ffff161224 */ /* 0x000fe200078e00ff */
[C---:B------:R-:W-:Y:S01]  /*1090*/  ISETP.EQ.AND P1, PT, R19.reuse, 0x1c, P6 ;  /* 0x0000001c1300780c */ /* 0x040fe20003722270 */
[----:B------:R-:W-:Y:S01]  /*10a0*/  @P2 IMAD.MOV.U32 R29, RZ, RZ, RZ ;  /* 0x000000ffff1d2224 */ /* 0x000fe200078e00ff */
[----:B------:R-:W-:Y:S01]  /*10b0*/  ISETP.EQ.AND P2, PT, R19, 0x20, P6 ;  /* 0x000000201300780c */ /* 0x000fe20003742270 */
[----:B------:R-:W-:Y:S01]  /*10c0*/  IMAD.WIDE.U32 R2, R15, 0x4, R2 ;  /* 0x000000040f027825 */ /* 0x000fe200078e0002 */
[----:B------:R-:W-:-:S03]  /*10d0*/  ISETP.EQ.AND P6, PT, R19, 0x24, P6 ;  /* 0x000000241300780c */ /* 0x000fc600037c2270 */
[----:B------:R-:W-:Y:S01]  /*10e0*/  @P3 IMAD.SHL.U32 R16, R7, 0x4, RZ ;  /* 0x0000000407103824 */ /* 0x000fe200078e00ff */
[----:B------:R1:W3:Y:S01]  /*10f0*/  LDG.E R15, desc[UR4][R2.64] ;  /* 0x00000004020f7981 */ /* 0x0002e2000c1e1900 */
[----:B------:R-:W-:-:S03]  /*1100*/  @P4 IMAD.MOV.U32 R20, RZ, RZ, RZ ;  /* 0x000000ffff144224 */ /* 0x000fc600078e00ff */
[C---:B------:R-:W-:Y:S01]  /*1110*/  ISETP.EQ.AND P4, PT, R16.reuse, 0x8, P3 ;  /* 0x000000081000780c */ /* 0x040fe20001f82270 */
[----:B------:R-:W-:Y:S01]  /*1120*/  @P5 IMAD.MOV.U32 R27, RZ, RZ, RZ ;  /* 0x000000ffff1b5224 */ /* 0x000fe200078e00ff */
[C---:B------:R-:W-:Y:S01]  /*1130*/  ISETP.EQ.AND P5, PT, R16.reuse, 0xc, P3 ;  /* 0x0000000c1000780c */ /* 0x040fe20001fa2270 */
[----:B------:R-:W-:Y:S01]  /*1140*/  @P2 IMAD.MOV.U32 R23, RZ, RZ, RZ ;  /* 0x000000ffff172224 */ /* 0x000fe200078e00ff */
[----:B------:R-:W-:Y:S01]  /*1150*/  ISETP.EQ.AND P2, PT, R16, 0x14, P3 ;  /* 0x000000141000780c */ /* 0x000fe20001f42270 */
[----:B------:R-:W-:Y:S01]  /*1160*/  @P6 IMAD.MOV.U32 R21, RZ, RZ, RZ ;  /* 0x000000ffff156224 */ /* 0x000fe200078e00ff */
[----:B------:R-:W-:Y:S02]  /*1170*/  IADD3 R17, P6, PT, R4, R5, RZ ;  /* 0x0000000504117210 */ /* 0x000fe40007fde0ff */
[----:B-1----:R-:W-:-:S03]  /*1180*/  IADD3 R3, PT, PT, R5, 0x9, RZ ;  /* 0x0000000905037810 */ /* 0x002fc60007ffe0ff */
[----:B------:R-:W-:Y:S01]  /*1190*/  IMAD.X R18, RZ, RZ, RZ, P6 ;  /* 0x000000ffff127224 */ /* 0x000fe200030e06ff */
[----:B0-----:R-:W-:Y:S01]  /*11a0*/  LEA R2, P6, R17, UR6, 0x2 ;  /* 0x0000000611027c11 */ /* 0x001fe2000f8c10ff */
[----:B------:R-:W-:Y:S02]  /*11b0*/  VIADD R7, R5, 0x12 ;  /* 0x0000001205077836 */ /* 0x000fe40000000000 */
[----:B------:R-:W-:Y:S01]  /*11c0*/  @P4 IMAD.MOV.U32 R22, RZ, RZ, RZ ;  /* 0x000000ffff164224 */ /* 0x000fe200078e00ff */
[----:B------:R-:W-:Y:S01]  /*11d0*/  IADD3 R5, P4, PT, R4, R3, RZ ;  /* 0x0000000304057210 */ /* 0x000fe20007f9e0ff */
[----:B------:R-:W-:Y:S01]  /*11e0*/  @P0 IMAD.MOV.U32 R0, RZ, RZ, RZ ;  /* 0x000000ffff000224 */ /* 0x000fe200078e00ff */
[C---:B------:R-:W-:Y:S02]  /*11f0*/  ISETP.EQ.AND P0, PT, R16.reuse, 0x4, P3 ;  /* 0x000000041000780c */ /* 0x040fe40001f02270 */
[----:B------:R-:W-:Y:S01]  /*1200*/  LEA.HI.X R3, R17, UR7, R18, 0x2, P6 ;  /* 0x0000000711037c11 */ /* 0x000fe2000b0f1412 */
[----:B------:R-:W-:Y:S01]  /*1210*/  @P1 IMAD.MOV.U32 R25, RZ, RZ, RZ ;  /* 0x000000ffff191224 */ /* 0x000fe200078e00ff */
[C---:B------:R-:W-:Y:S01]  /*1220*/  ISETP.EQ.AND P1, PT, R16.reuse, 0x10, P3 ;  /* 0x000000101000780c */ /* 0x040fe20001f22270 */
[----:B------:R-:W-:Y:S01]  /*1230*/  @P5 IMAD.MOV.U32 R29, RZ, RZ, RZ ;  /* 0x000000ffff1d5224 */ /* 0x000fe200078e00ff */
[C---:B------:R-:W-:Y:S01]  /*1240*/  ISETP.EQ.AND P5, PT, R16.reuse, 0x18, P3 ;  /* 0x000000181000780c */ /* 0x040fe20001fa2270 */
[----:B------:R-:W-:Y:S01]  /*1250*/  @P2 IMAD.MOV.U32 R20, RZ, RZ, RZ ;  /* 0x000000ffff142224 */ /* 0x000fe200078e00ff */
[----:B------:R-:W-:-:S05]  /*1260*/  ISETP.EQ.AND P6, PT, R16, 0x1c, P3 ;  /* 0x0000001c1000780c */ /* 0x000fca0001fc2270 */
[----:B------:R-:W-:Y:S01]  /*1270*/  @P0 IMAD.MOV.U32 R24, RZ, RZ, RZ ;  /* 0x000000ffff180224 */ /* 0x000fe200078e00ff */
[C---:B------:R-:W-:Y:S01]  /*1280*/  ISETP.EQ.AND P2, PT, R16.reuse, 0x20, P3 ;  /* 0x000000201000780c */ /* 0x040fe20001f42270 */
[----:B------:R-:W-:Y:S01]  /*1290*/  IMAD.X R18, RZ, RZ, RZ, P4 ;  /* 0x000000ffff127224 */ /* 0x000fe200020e06ff */
[----:B------:R-:W-:Y:S01]  /*12a0*/  ISETP.EQ.AND P3, PT, R16, 0x24, P3 ;  /* 0x000000241000780c */ /* 0x000fe20001f62270 */
[----:B------:R-:W3:Y:S04]  /*12b0*/  LDG.E R19, desc[UR4][R2.64+0x48] ;  /* 0x0000480402137981 */ /* 0x000ee8000c1e1900 */
[----:B------:R-:W3:Y:S01]  /*12c0*/  LDG.E R16, desc[UR4][R2.64+0x4] ;  /* 0x0000040402107981 */ /* 0x000ee2000c1e1900 */
[----:B------:R-:W-:Y:S01]  /*12d0*/  ISETP.NE.AND P0, PT, R6, RZ, PT ;  /* 0x000000ff0600720c */ /* 0x000fe20003f05270 */
[----:B------:R-:W-:Y:S01]  /*12e0*/  @P1 IMAD.MOV.U32 R0, RZ, RZ, RZ ;  /* 0x000000ffff001224 */ /* 0x000fe200078e00ff */
[----:B------:R-:W-:-:S02]  /*12f0*/  IADD3 R7, P1, PT, R4, R7, RZ ;  /* 0x0000000704077210 */ /* 0x000fc40007f3e0ff */
[----:B------:R-:W-:-:S04]  /*1300*/  LEA R4, P4, R5, UR6, 0x2 ;  /* 0x0000000605047c11 */ /* 0x000fc8000f8810ff */
[----:B------:R-:W-:Y:S01]  /*1310*/  LEA.HI.X R5, R5, UR7, R18, 0x2, P4 ;  /* 0x0000000705057c11 */ /* 0x000fe2000a0f1412 */
[----:B------:R-:W-:-:S04]  /*1320*/  IMAD.X R18, RZ, RZ, RZ, P1 ;  /* 0x000000ffff127224 */ /* 0x000fc800008e06ff */
[----:B------:R-:W-:Y:S01]  /*1330*/  @P0 IMAD.SHL.U32 R17, R6, 0x4, RZ ;  /* 0x0000000406110824 */ /* 0x000fe200078e00ff */
[C---:B------:R-:W-:Y:S01]  /*1340*/  LEA R6, P1, R7.reuse, UR6, 0x2 ;  /* 0x0000000607067c11 */ /* 0x040fe2000f8210ff */
[----:B------:R-:W-:Y:S01]  /*1350*/  @P5 IMAD.MOV.U32 R27, RZ, RZ, RZ ;  /* 0x000000ffff1b5224 */ /* 0x000fe200078e00ff */
[----:B------:R-:W3:Y:S02]  /*1360*/  LDG.E R26, desc[UR4][R4.64+0x4] ;  /* 0x00000404041a7981 */ /* 0x000ee4000c1e1900 */
[----:B------:R-:W-:Y:S02]  /*1370*/  LEA.HI.X R7, R7, UR7, R18, 0x2, P1 ;  /* 0x0000000707077c11 */ /* 0x000fe400088f1412 */
[----:B------:R-:W3:Y:S01]  /*1380*/  LDG.E R18, desc[UR4][R2.64+0x8] ;  /* 0x0000080402127981 */ /* 0x000ee2000c1e1900 */
[C---:B------:R-:W-:Y:S02]  /*1390*/  ISETP.EQ.AND P4, PT, R17.reuse, 0x4, P0 ;  /* 0x000000041100780c */ /* 0x040fe40000782270 */
[C---:B------:R-:W-:Y:S01]  /*13a0*/  ISETP.EQ.AND P5, PT, R17.reuse, 0x8, P0 ;  /* 0x000000081100780c */ /* 0x040fe200007a2270 */
[----:B------:R-:W-:Y:S01]  /*13b0*/  @P6 IMAD.MOV.U32 R25, RZ, RZ, RZ ;  /* 0x000000ffff196224 */ /* 0x000fe200078e00ff */
[C---:B------:R-:W-:Y:S01]  /*13c0*/  ISETP.EQ.AND P1, PT, R17.reuse, 0xc, P0 ;  /* 0x0000000c1100780c */ /* 0x040fe20000722270 */
[----:B------:R-:W-:Y:S01]  /*13d0*/  @P2 IMAD.MOV.U32 R23, RZ, RZ, RZ ;  /* 0x000000ffff172224 */ /* 0x000fe200078e00ff */
[C---:B------:R-:W-:Y:S01]  /*13e0*/  ISETP.EQ.AND P2, PT, R17.reuse, 0x10, P0 ;  /* 0x000000101100780c */ /* 0x040fe20000742270 */
[----:B------:R-:W-:Y:S01]  /*13f0*/  @P3 IMAD.MOV.U32 R21, RZ, RZ, RZ ;  /* 0x000000ffff153224 */ /* 0x000fe200078e00ff */
[C---:B------:R-:W-:Y:S01]  /*1400*/  ISETP.EQ.AND P3, PT, R17.reuse, 0x14, P0 ;  /* 0x000000141100780c */ /* 0x040fe20000762270 */
[----:B------:R-:W3:Y:S01]  /*1410*/  LDG.E R5, desc[UR4][R4.64+0x8] ;  /* 0x0000080404057981 */ /* 0x000ee2000c1e1900 */
[----:B------:R-:W-:-:S03]  /*1420*/  ISETP.EQ.AND P6, PT, R17, 0x20, P0 ;  /* 0x000000201100780c */ /* 0x000fc600007c2270 */
[----:B------:R-:W-:Y:S01]  /*1430*/  @P4 IMAD.MOV.U32 R24, RZ, RZ, RZ ;  /* 0x000000ffff184224 */ /* 0x000fe200078e00ff */
[C---:B------:R-:W-:Y:S01]  /*1440*/  ISETP.EQ.AND P4, PT, R17.reuse, 0x18, P0 ;  /* 0x000000181100780c */ /* 0x040fe20000782270 */
[----:B------:R-:W3:Y:S01]  /*1450*/  LDG.E R28, desc[UR4][R6.64+0x8] ;  /* 0x00000804061c7981 */ /* 0x000ee2000c1e1900 */
[----:B------:R-:W-:Y:S02]  /*1460*/  @P5 MOV R22, RZ ;  /* 0x000000ff00165202 */ /* 0x000fe40000000f00 */
[C---:B------:R-:W-:Y:S01]  /*1470*/  ISETP.EQ.AND P5, PT, R17.reuse, 0x1c, P0 ;  /* 0x0000001c1100780c */ /* 0x040fe200007a2270 */
[----:B------:R-:W3:Y:S01]  /*1480*/  LDG.E R4, desc[UR4][R6.64+0x4] ;  /* 0x0000040406047981 */ /* 0x000ee2000c1e1900 */
[----:B------:R-:W-:-:S03]  /*1490*/  ISETP.EQ.AND P0, PT, R17, 0x24, P0 ;  /* 0x000000241100780c */ /* 0x000fc60000702270 */
[----:B------:R0:W3:Y:S01]  /*14a0*/  LDG.E R17, desc[UR4][R2.64+0x24] ;  /* 0x0000240402117981 */ /* 0x0000e2000c1e1900 */
[----:B------:R-:W-:Y:S02]  /*14b0*/  @P1 IMAD.MOV.U32 R29, RZ, RZ, RZ ;  /* 0x000000ffff1d1224 */ /* 0x000fe400078e00ff */
[----:B------:R-:W-:Y:S02]  /*14c0*/  @P3 IMAD.MOV.U32 R20, RZ, RZ, RZ ;  /* 0x000000ffff143224 */ /* 0x000fe400078e00ff */
[----:B------:R-:W-:-:S03]  /*14d0*/  @P2 IMAD.MOV.U32 R0, RZ, RZ, RZ ;  /* 0x000000ffff002224 */ /* 0x000fc600078e00ff */
[----:B------:R-:W-:Y:S02]  /*14e0*/  @P5 IMAD.MOV.U32 R25, RZ, RZ, RZ ;  /* 0x000000ffff195224 */ /* 0x000fe400078e00ff */
[----:B------:R-:W-:Y:S01]  /*14f0*/  @P4 IMAD.MOV.U32 R27, RZ, RZ, RZ ;  /* 0x000000ffff1b4224 */ /* 0x000fe200078e00ff */
[----:B0-----:R-:W0:Y:S01]  /*1500*/  LDC.64 R2, c[0x0][0x388] ;  /* 0x0000e200ff027b82 */ /* 0x001e220000000a00 */
[----:B------:R-:W-:Y:S01]  /*1510*/  @P0 IMAD.MOV.U32 R21, RZ, RZ, RZ ;  /* 0x000000ffff150224 */ /* 0x000fe200078e00ff */
[----:B-----5:R-:W-:-:S13]  /*1520*/  ISETP.NE.AND P1, PT, R10, RZ, PT ;  /* 0x000000ff0a00720c */ /* 0x020fda0003f25270 */
[----:B------:R-:W-:-:S05]  /*1530*/  @P1 IMAD.SHL.U32 R10, R10, 0x4, RZ ;  /* 0x000000040a0a1824 */ /* 0x000fca00078e00ff */
[C---:B------:R-:W-:Y:S02]  /*1540*/  ISETP.EQ.AND P3, PT, R10.reuse, 0x8, P1 ;  /* 0x000000080a00780c */ /* 0x040fe40000f62270 */
[C---:B------:R-:W-:Y:S02]  /*1550*/  ISETP.EQ.AND P2, PT, R10.reuse, 0x4, P1 ;  /* 0x000000040a00780c */ /* 0x040fe40000f42270 */
[C---:B------:R-:W-:Y:S01]  /*1560*/  ISETP.EQ.AND P5, PT, R10.reuse, 0xc, P1 ;  /* 0x0000000c0a00780c */ /* 0x040fe20000fa2270 */
[----:B------:R-:W-:Y:S01]  /*1570*/  @P6 IMAD.MOV.U32 R23, RZ, RZ, RZ ;  /* 0x000000ffff176224 */ /* 0x000fe200078e00ff */
[C---:B------:R-:W-:Y:S02]  /*1580*/  ISETP.EQ.AND P0, PT, R10.reuse, 0x14, P1 ;  /* 0x000000140a00780c */ /* 0x040fe40000f02270 */
[----:B------:R-:W-:Y:S02]  /*1590*/  ISETP.EQ.AND P6, PT, R10, 0x10, P1 ;  /* 0x000000100a00780c */ /* 0x000fe40000fc2270 */
[----:B--2---:R-:W-:-:S03]  /*15a0*/  ISETP.NE.AND P4, PT, R11, RZ, PT ;  /* 0x000000ff0b00720c */ /* 0x004fc60003f85270 */
[----:B------:R-:W-:Y:S01]  /*15b0*/  @P3 IMAD.MOV.U32 R22, RZ, RZ, RZ ;  /* 0x000000ffff163224 */ /* 0x000fe200078e00ff */
[C---:B------:R-:W-:Y:S01]  /*15c0*/  ISETP.EQ.AND P3, PT, R10.reuse, 0x1c, P1 ;  /* 0x0000001c0a00780c */ /* 0x040fe20000f62270 */
[----:B------:R-:W-:Y:S01]  /*15d0*/  @P2 IMAD.MOV.U32 R24, RZ, RZ, RZ ;  /* 0x000000ffff182224 */ /* 0x000fe200078e00ff */
[C---:B------:R-:W-:Y:S01]  /*15e0*/  ISETP.EQ.AND P2, PT, R10.reuse, 0x18, P1 ;  /* 0x000000180a00780c */ /* 0x040fe20000f42270 */
[----:B------:R-:W-:Y:S01]  /*15f0*/  @P5 IMAD.MOV.U32 R29, RZ, RZ, RZ ;  /* 0x000000ffff1d5224 */ /* 0x000fe200078e00ff */
[C---:B------:R-:W-:Y:S02]  /*1600*/  ISETP.EQ.AND P5, PT, R10.reuse, 0x20, P1 ;  /* 0x000000200a00780c */ /* 0x040fe40000fa2270 */
[----:B------:R-:W-:Y:S01]  /*1610*/  ISETP.EQ.AND P1, PT, R10, 0x24, P1 ;  /* 0x000000240a00780c */ /* 0x000fe20000f22270 */
[----:B------:R-:W-:Y:S02]  /*1620*/  @P0 IMAD.MOV.U32 R20, RZ, RZ, RZ ;  /* 0x000000ffff140224 */ /* 0x000fe400078e00ff */
[----:B------:R-:W-:-:S02]  /*1630*/  @P4 IMAD.SHL.U32 R11, R11, 0x4, RZ ;  /* 0x000000040b0b4824 */ /* 0x000fc400078e00ff */
[----:B------:R-:W-:-:S03]  /*1640*/  @P6 IMAD.MOV.U32 R0, RZ, RZ, RZ ;  /* 0x000000ffff006224 */ /* 0x000fc600078e00ff */
[C---:B------:R-:W-:Y:S02]  /*1650*/  ISETP.EQ.AND P0, PT, R11.reuse, 0x8, P4 ;  /* 0x000000080b00780c */ /* 0x040fe40002702270 */
[C---:B------:R-:W-:Y:S01]  /*1660*/  ISETP.EQ.AND P6, PT, R11.reuse, 0x4, P4 ;  /* 0x000000040b00780c */ /* 0x040fe200027c2270 */
[----:B------:R-:W-:Y:S01]  /*1670*/  @P3 IMAD.MOV.U32 R25, RZ, RZ, RZ ;  /* 0x000000ffff193224 */ /* 0x000fe200078e00ff */
[C---:B------:R-:W-:Y:S01]  /*1680*/  ISETP.EQ.AND P3, PT, R11.reuse, 0xc, P4 ;  /* 0x0000000c0b00780c */ /* 0x040fe20002762270 */
[----:B------:R-:W-:Y:S01]  /*1690*/  @P2 IMAD.MOV.U32 R27, RZ, RZ, RZ ;  /* 0x000000ffff1b2224 */ /* 0x000fe200078e00ff */
[----:B----4-:R-:W-:Y:S01]  /*16a0*/  ISETP.NE.AND P2, PT, R12, RZ, PT ;  /* 0x000000ff0c00720c */ /* 0x010fe20003f45270 */
[----:B------:R-:W-:Y:S01]  /*16b0*/  @P1 IMAD.MOV.U32 R21, RZ, RZ, RZ ;  /* 0x000000ffff151224 */ /* 0x000fe200078e00ff */
[C---:B------:R-:W-:Y:S01]  /*16c0*/  ISETP.EQ.AND P1, PT, R11.reuse, 0x14, P4 ;  /* 0x000000140b00780c */ /* 0x040fe20002722270 */
[----:B------:R-:W-:Y:S01]  /*16d0*/  @P5 IMAD.MOV.U32 R23, RZ, RZ, RZ ;  /* 0x000000ffff175224 */ /* 0x000fe200078e00ff */
[----:B------:R-:W-:-:S03]  /*16e0*/  ISETP.EQ.AND P5, PT, R11, 0x10, P4 ;  /* 0x000000100b00780c */ /* 0x000fc600027a2270 */
[----:B------:R-:W-:Y:S02]  /*16f0*/  @P0 MOV R22, RZ ;  /* 0x000000ff00160202 */ /* 0x000fe40000000f00 */
[----:B------:R-:W-:Y:S01]  /*1700*/  @P6 IMAD.MOV.U32 R24, RZ, RZ, RZ ;  /* 0x000000ffff186224 */ /* 0x000fe200078e00ff */
[C---:B------:R-:W-:Y:S02]  /*1710*/  ISETP.EQ.AND P0, PT, R11.reuse, 0x1c, P4 ;  /* 0x0000001c0b00780c */ /* 0x040fe40002702270 */
[C---:B------:R-:W-:Y:S01]  /*1720*/  ISETP.EQ.AND P6, PT, R11.reuse, 0x18, P4 ;  /* 0x000000180b00780c */ /* 0x040fe200027c2270 */
[----:B------:R-:W-:Y:S01]  /*1730*/  @P3 IMAD.MOV.U32 R29, RZ, RZ, RZ ;  /* 0x000000ffff1d3224 */ /* 0x000fe200078e00ff */
[C---:B------:R-:W-:Y:S01]  /*1740*/  ISETP.EQ.AND P3, PT, R11.reuse, 0x20, P4 ;  /* 0x000000200b00780c */ /* 0x040fe20002762270 */
[----:B------:R-:W-:Y:S01]  /*1750*/  @P2 IMAD.SHL.U32 R12, R12, 0x4, RZ ;  /* 0x000000040c0c2824 */ /* 0x000fe200078e00ff */
[----:B------:R-:W-:Y:S01]  /*1760*/  ISETP.EQ.AND P4, PT, R11, 0x24, P4 ;  /* 0x000000240b00780c */ /* 0x000fe20002782270 */
[----:B------:R-:W-:-:S02]  /*1770*/  @P1 IMAD.MOV.U32 R20, RZ, RZ, RZ ;  /* 0x000000ffff141224 */ /* 0x000fc400078e00ff */
[----:B------:R-:W-:Y:S01]  /*1780*/  @P5 IMAD.MOV.U32 R0, RZ, RZ, RZ ;  /* 0x000000ffff005224 */ /* 0x000fe200078e00ff */
[C---:B------:R-:W-:Y:S02]  /*1790*/  ISETP.EQ.AND P1, PT, R12.reuse, 0x8, P2 ;  /* 0x000000080c00780c */ /* 0x040fe40001722270 */
[C---:B------:R-:W-:Y:S01]  /*17a0*/  ISETP.EQ.AND P5, PT, R12.reuse, 0x4, P2 ;  /* 0x000000040c00780c */ /* 0x040fe200017a2270 */
[----:B------:R-:W-:Y:S01]  /*17b0*/  @P0 IMAD.MOV.U32 R25, RZ, RZ, RZ ;  /* 0x000000ffff190224 */ /* 0x000fe200078e00ff */
[C---:B------:R-:W-:Y:S01]  /*17c0*/  ISETP.EQ.AND P0, PT, R12.reuse, 0xc, P2 ;  /* 0x0000000c0c00780c */ /* 0x040fe20001702270 */
[----:B------:R-:W-:Y:S01]  /*17d0*/  @P6 IMAD.MOV.U32 R27, RZ, RZ, RZ ;  /* 0x000000ffff1b6224 */ /* 0x000fe200078e00ff */
[----:B---3--:R-:W-:Y:S01]  /*17e0*/  ISETP.NE.AND P6, PT, R13, RZ, PT ;  /* 0x000000ff0d00720c */ /* 0x008fe20003fc5270 */
        /* <DEDUP_REMOVED lines=8> */
[----:B------:R-:W-:Y:S01]  /*1870*/  @P0 IMAD.MOV.U32 R29, RZ, RZ, RZ ;  /* 0x000000ffff1d0224 */ /* 0x000fe200078e00ff */
[C---:B------:R-:W-:Y:S01]  /*1880*/  ISETP.EQ.AND P0, PT, R12.reuse, 0x20, P2 ;  /* 0x000000200c00780c */ /* 0x040fe20001702270 */
[----:B------:R-:W-:Y:S01]  /*1890*/  @P6 IMAD.SHL.U32 R13, R13, 0x4, RZ ;  /* 0x000000040d0d6824 */ /* 0x000fe200078e00ff */
[----:B------:R-:W-:Y:S01]  /*18a0*/  ISETP.EQ.AND P2, PT, R12, 0x24, P2 ;  /* 0x000000240c00780c */ /* 0x000fe20001742270 */
[----:B------:R-:W-:Y:S02]  /*18b0*/  @P3 IMAD.MOV.U32 R0, RZ, RZ, RZ ;  /* 0x000000ffff003224 */ /* 0x000fe400078e00ff */
[----:B------:R-:W-:Y:S01]  /*18c0*/  @P4 IMAD.MOV.U32 R20, RZ, RZ, RZ ;  /* 0x000000ffff144224 */ /* 0x000fe200078e00ff */
[----:B------:R-:W-:-:S02]  /*18d0*/  ISETP.EQ.AND P3, PT, R13, 0x4, P6 ;  /* 0x000000040d00780c */ /* 0x000fc40003762270 */
[C---:B------:R-:W-:Y:S01]  /*18e0*/  ISETP.EQ.AND P4, PT, R13.reuse, 0x8, P6 ;  /* 0x000000080d00780c */ /* 0x040fe20003782270 */
[----:B------:R-:W-:Y:S01]  /*18f0*/  @P1 IMAD.MOV.U32 R25, RZ, RZ, RZ ;  /* 0x000000ffff191224 */ /* 0x000fe200078e00ff */
[----:B------:R-:W-:Y:S01]  /*1900*/  ISETP.EQ.AND P1, PT, R13, 0xc, P6 ;  /* 0x0000000c0d00780c */ /* 0x000fe20003722270 */
[----:B------:R-:W-:Y:S01]  /*1910*/  @P5 IMAD.MOV.U32 R27, RZ, RZ, RZ ;  /* 0x000000ffff1b5224 */ /* 0x000fe200078e00ff */
[----:B------:R-:W-:-:S03]  /*1920*/  ISETP.NE.AND P5, PT, R14, RZ, PT ;  /* 0x000000ff0e00720c */ /* 0x000fc60003fa5270 */
[----:B------:R-:W-:Y:S01]  /*1930*/  @P2 IMAD.MOV.U32 R21, RZ, RZ, RZ ;  /* 0x000000ffff152224 */ /* 0x000fe200078e00ff */
[C---:B------:R-:W-:Y:S01]  /*1940*/  ISETP.EQ.AND P2, PT, R13.reuse, 0x14, P6 ;  /* 0x000000140d00780c */ /* 0x040fe20003742270 */
[----:B------:R-:W-:Y:S01]  /*1950*/  @P0 IMAD.MOV.U32 R23, RZ, RZ, RZ ;  /* 0x000000ffff170224 */ /* 0x000fe200078e00ff */
[C---:B------:R-:W-:Y:S01]  /*1960*/  ISETP.EQ.AND P0, PT, R13.reuse, 0x10, P6 ;  /* 0x000000100d00780c */ /* 0x040fe20003702270 */
[----:B------:R-:W-:Y:S01]  /*1970*/  @P3 IMAD.MOV.U32 R24, RZ, RZ, RZ ;  /* 0x000000ffff183224 */ /* 0x000fe200078e00ff */
[C---:B------:R-:W-:Y:S02]  /*1980*/  ISETP.EQ.AND P3, PT, R13.reuse, 0x18, P6 ;  /* 0x000000180d00780c */ /* 0x040fe40003762270 */
[----:B------:R-:W-:Y:S02]  /*1990*/  @P4 MOV R22, RZ ;  /* 0x000000ff00164202 */ /* 0x000fe40000000f00 */
[C---:B------:R-:W-:Y:S01]  /*19a0*/  ISETP.EQ.AND P4, PT, R13.reuse, 0x1c, P6 ;  /* 0x0000001c0d00780c */ /* 0x040fe20003782270 */
[----:B------:R-:W-:Y:S01]  /*19b0*/  @P1 IMAD.MOV.U32 R29, RZ, RZ, RZ ;  /* 0x000000ffff1d1224 */ /* 0x000fe200078e00ff */
[C---:B------:R-:W-:Y:S01]  /*19c0*/  ISETP.EQ.AND P1, PT, R13.reuse, 0x20, P6 ;  /* 0x000000200d00780c */ /* 0x040fe20003722270 */
[----:B------:R-:W-:Y:S01]  /*19d0*/  @P5 IMAD.SHL.U32 R14, R14, 0x4, RZ ;  /* 0x000000040e0e5824 */ /* 0x000fe200078e00ff */
[----:B------:R-:W-:Y:S01]  /*19e0*/  ISETP.EQ.AND P6, PT, R13, 0x24, P6 ;  /* 0x000000240d00780c */ /* 0x000fe200037c2270 */
[----:B------:R-:W-:-:S03]  /*19f0*/  @P2 IMAD.MOV.U32 R20, RZ, RZ, RZ ;  /* 0x000000ffff142224 */ /* 0x000fc600078e00ff */
[C---:B------:R-:W-:Y:S01]  /*1a00*/  ISETP.EQ.AND P2, PT, R14.reuse, 0x8, P5 ;  /* 0x000000080e00780c */ /* 0x040fe20002f42270 */
[----:B------:R-:W-:Y:S01]  /*1a10*/  @P0 IMAD.MOV.U32 R0, RZ, RZ, RZ ;  /* 0x000000ffff000224 */ /* 0x000fe200078e00ff */
[C---:B------:R-:W-:Y:S01]  /*1a20*/  ISETP.EQ.AND P0, PT, R14.reuse, 0x4, P5 ;  /* 0x000000040e00780c */ /* 0x040fe20002f02270 */
[----:B------:R-:W-:Y:S01]  /*1a30*/  @P3 IMAD.MOV.U32 R27, RZ, RZ, RZ ;  /* 0x000000ffff1b3224 */ /* 0x000fe200078e00ff */
[C---:B------:R-:W-:Y:S01]  /*1a40*/  ISETP.EQ.AND P3, PT, R14.reuse, 0xc, P5 ;  /* 0x0000000c0e00780c */ /* 0x040fe20002f62270 */
[----:B------:R-:W-:Y:S02]  /*1a50*/  @P4 IMAD.MOV.U32 R25, RZ, RZ, RZ ;  /* 0x000000ffff194224 */ /* 0x000fe400078e00ff */
        /* <DEDUP_REMOVED lines=9> */
[----:B------:R-:W-:-:S03]  /*1af0*/  ISETP.EQ.AND P3, PT, R14, 0x20, P5 ;  /* 0x000000200e00780c */ /* 0x000fc60002f62270 */
[----:B------:R-:W-:Y:S01]  /*1b00*/  @P1 IMAD.MOV.U32 R0, RZ, RZ, RZ ;  /* 0x000000ffff001224 */ /* 0x000fe200078e00ff */
[----:B------:R-:W-:Y:S02]  /*1b10*/  ISETP.EQ.AND P5, PT, R14, 0x24, P5 ;  /* 0x000000240e00780c */ /* 0x000fe40002fa2270 */
[----:B------:R-:W-:Y:S01]  /*1b20*/  ISETP.NE.AND P4, PT, R15, RZ, PT ;  /* 0x000000ff0f00720c */ /* 0x000fe20003f85270 */
[----:B------:R-:W-:Y:S02]  /*1b30*/  @P6 IMAD.MOV.U32 R20, RZ, RZ, RZ ;  /* 0x000000ffff146224 */ /* 0x000fe400078e00ff */
[----:B------:R-:W-:-:S10]  /*1b40*/  @P2 IMAD.MOV.U32 R25, RZ, RZ, RZ ;  /* 0x000000ffff192224 */ /* 0x000fd400078e00ff */
[----:B------:R-:W-:-:S05]  /*1b50*/  @P4 IMAD.SHL.U32 R15, R15, 0x4, RZ ;  /* 0x000000040f0f4824 */ /* 0x000fca00078e00ff */
[C---:B------:R-:W-:Y:S02]  /*1b60*/  ISETP.EQ.AND P1, PT, R15.reuse, 0x4, P4 ;  /* 0x000000040f00780c */ /* 0x040fe40002722270 */
        /* <DEDUP_REMOVED lines=8> */
[C---:B------:R-:W-:Y:S02]  /*1bf0*/  ISETP.EQ.AND P1, PT, R15.reuse, 0x18, P4 ;  /* 0x000000180f00780c */ /* 0x040fe40002722270 */
[----:B------:R-:W-:Y:S02]  /*1c00*/  ISETP.NE.AND P2, PT, R16, RZ, PT ;  /* 0x000000ff1000720c */ /* 0x000fe40003f45270 */
[----:B------:R-:W-:Y:S02]  /*1c10*/  @P6 MOV R22, RZ ;  /* 0x000000ff00166202 */ /* 0x000fe40000000f00 */
[C---:B------:R-:W-:Y:S01]  /*1c20*/  ISETP.EQ.AND P6, PT, R15.reuse, 0x1c, P4 ;  /* 0x0000001c0f00780c */ /* 0x040fe200027c2270 */
[----:B------:R-:W-:Y:S01]  /*1c30*/  @P0 IMAD.MOV.U32 R29, RZ, RZ, RZ ;  /* 0x000000ffff1d0224 */ /* 0x000fe200078e00ff */
[----:B------:R-:W-:Y:S01]  /*1c40*/  ISETP.EQ.AND P0, PT, R15, 0x20, P4 ;  /* 0x000000200f00780c */ /* 0x000fe20002702270 */
[----:B------:R-:W-:-:S06]  /*1c50*/  @P3 IMAD.MOV.U32 R0, RZ, RZ, RZ ;  /* 0x000000ffff003224 */ /* 0x000fcc00078e00ff */
[----:B------:R-:W-:Y:S02]  /*1c60*/  @P2 IMAD.SHL.U32 R16, R16, 0x4, RZ ;  /* 0x0000000410102824 */ /* 0x000fe400078e00ff */
[----:B------:R-:W-:-:S03]  /*1c70*/  @P1 IMAD.MOV.U32 R27, RZ, RZ, RZ ;  /* 0x000000ffff1b1224 */ /* 0x000fc600078e00ff */
[C---:B------:R-:W-:Y:S01]  /*1c80*/  ISETP.EQ.AND P3, PT, R16.reuse, 0x4, P2 ;  /* 0x000000041000780c */ /* 0x040fe20001762270 */
[----:B------:R-:W-:Y:S01]  /*1c90*/  @P5 IMAD.MOV.U32 R20, RZ, RZ, RZ ;  /* 0x000000ffff145224 */ /* 0x000fe200078e00ff */
[C---:B------:R-:W-:Y:S02]  /*1ca0*/  ISETP.EQ.AND P1, PT, R16.reuse, 0xc, P2 ;  /* 0x0000000c1000780c */ /* 0x040fe40001722270 */
[----:B------:R-:W-:Y:S02]  /*1cb0*/  ISETP.EQ.AND P4, PT, R15, 0x24, P4 ;  /* 0x000000240f00780c */ /* 0x000fe40002782270 */
[----:B------:R-:W-:Y:S01]  /*1cc0*/  ISETP.EQ.AND P5, PT, R16, 0x8, P2 ;  /* 0x000000081000780c */ /* 0x000fe200017a2270 */
[----:B------:R-:W-:Y:S01]  /*1cd0*/  @P6 IMAD.MOV.U32 R25, RZ, RZ, RZ ;  /* 0x000000ffff196224 */ /* 0x000fe200078e00ff */
[----:B------:R-:W-:Y:S01]  /*1ce0*/  ISETP.NE.AND P6, PT, R18, RZ, PT ;  /* 0x000000ff1200720c */ /* 0x000fe20003fc5270 */
        /* <DEDUP_REMOVED lines=8> */
[----:B------:R-:W-:Y:S01]  /*1d70*/  @P5 IMAD.MOV.U32 R22, RZ, RZ, RZ ;  /* 0x000000ffff165224 */ /* 0x000fe200078e00ff */
[C---:B------:R-:W-:Y:S02]  /*1d80*/  ISETP.EQ.AND P5, PT, R16.reuse, 0x1c, P2 ;  /* 0x0000001c1000780c */ /* 0x040fe400017a2270 */
[----:B------:R-:W-:Y:S01]  /*1d90*/  ISETP.EQ.AND P2, PT, R16, 0x24, P2 ;  /* 0x000000241000780c */ /* 0x000fe20001742270 */
[----:B------:R-:W-:-:S02]  /*1da0*/  @P6 IMAD.SHL.U32 R18, R18, 0x4, RZ ;  /* 0x0000000412126824 */ /* 0x000fc400078e00ff */
[----:B------:R-:W-:Y:S02]  /*1db0*/  @P0 IMAD.MOV.U32 R0, RZ, RZ, RZ ;  /* 0x000000ffff000224 */ /* 0x000fe400078e00ff */
[----:B------:R-:W-:Y:S01]  /*1dc0*/  @P3 IMAD.MOV.U32 R27, RZ, RZ, RZ ;  /* 0x000000ffff1b3224 */ /* 0x000fe200078e00ff */
[----:B------:R-:W-:Y:S02]  /*1dd0*/  ISETP.NE.AND P0, PT, R17, RZ, PT ;  /* 0x000000ff1100720c */ /* 0x000fe40003f05270 */
        /* <DEDUP_REMOVED lines=8> */
[----:B------:R-:W-:-:S03]  /*1e60*/  ISETP.EQ.AND P2, PT, R18, 0x14, P6 ;  /* 0x000000141200780c */ /* 0x000fc60003742270 */
[----:B------:R-:W-:Y:S02]  /*1e70*/  @P0 IMAD.SHL.U32 R17, R17, 0x4, RZ ;  /* 0x0000000411110824 */ /* 0x000fe400078e00ff */
[----:B------:R-:W-:Y:S01]  /*1e80*/  @P3 IMAD.MOV.U32 R22, RZ, RZ, RZ ;  /* 0x000000ffff163224 */ /* 0x000fe200078e00ff */
[C---:B------:R-:W-:Y:S01]  /*1e90*/  ISETP.EQ.AND P3, PT, R18.reuse, 0x1c, P6 ;  /* 0x0000001c1200780c */ /* 0x040fe20003762270 */
[----:B------:R-:W-:Y:S01]  /*1ea0*/  @P1 IMAD.MOV.U32 R0, RZ, RZ, RZ ;  /* 0x000000ffff001224 */ /* 0x000fe200078e00ff */
[----:B------:R-:W-:Y:S02]  /*1eb0*/  ISETP.EQ.AND P1, PT, R17, 0x4, P0 ;  /* 0x000000041100780c */ /* 0x000fe40000722270 */
[----:B------:R-:W-:Y:S01]  /*1ec0*/  @P4 MOV R24, RZ ;  /* 0x000000ff00184202 */ /* 0x000fe20000000f00 */
[----:B------:R-:W-:Y:S01]  /*1ed0*/  @P5 IMAD.MOV.U32 R29, RZ, RZ, RZ ;  /* 0x000000ffff1d5224 */ /* 0x000fe200078e00ff */
[C---:B------:R-:W-:Y:S01]  /*1ee0*/  ISETP.EQ.AND P4, PT, R18.reuse, 0x18, P6 ;  /* 0x000000181200780c */ /* 0x040fe20003782270 */
[----:B------:R-:W-:Y:S01]  /*1ef0*/  @P2 IMAD.MOV.U32 R20, RZ, RZ, RZ ;  /* 0x000000ffff142224 */ /* 0x000fe200078e00ff */
[----:B------:R-:W-:-:S02]  /*1f00*/  ISETP.EQ.AND P5, PT, R18, 0x20, P6 ;  /* 0x000000201200780c */ /* 0x000fc400037a2270 */
[----:B------:R-:W-:Y:S02]  /*1f10*/  ISETP.EQ.AND P6, PT, R18, 0x24, P6 ;  /* 0x000000241200780c */ /* 0x000fe400037c2270 */
[C---:B------:R-:W-:Y:S01]  /*1f20*/  ISETP.EQ.AND P2, PT, R17.reuse, 0x8, P0 ;  /* 0x000000081100780c */ /* 0x040fe20000742270 */
[----:B------:R-:W-:Y:S01]  /*1f30*/  @P3 IMAD.MOV.U32 R25, RZ, RZ, RZ ;  /* 0x000000ffff193224 */ /* 0x000fe200078e00ff */
[----:B------:R-:W-:Y:S01]  /*1f40*/  ISETP.NE.AND P3, PT, R26, RZ, PT ;  /* 0x000000ff1a00720c */ /* 0x000fe20003f65270 */
[----:B------:R-:W-:Y:S01]  /*1f50*/  @P1 IMAD.MOV.U32 R24, RZ, RZ, RZ ;  /* 0x000000ffff181224 */ /* 0x000fe200078e00ff */
[----:B------:R-:W-:-:S03]  /*1f60*/  ISETP.EQ.AND P1, PT, R17, 0x18, P0 ;  /* 0x000000181100780c */ /* 0x000fc60000722270 */
[----:B------:R-:W-:Y:S01]  /*1f70*/  @P4 IMAD.MOV.U32 R27, RZ, RZ, RZ ;  /* 0x000000ffff1b4224 */ /* 0x000fe200078e00ff */
[----:B------:R-:W-:-:S03]  /*1f80*/  ISETP.EQ.AND P4, PT, R17, 0xc, P0 ;  /* 0x0000000c1100780c */ /* 0x000fc60000782270 */
[----:B------:R-:W-:Y:S01]  /*1f90*/  @P6 IMAD.MOV.U32 R21, RZ, RZ, RZ ;  /* 0x000000ffff156224 */ /* 0x000fe200078e00ff */
[C---:B------:R-:W-:Y:S01]  /*1fa0*/  ISETP.EQ.AND P6, PT, R17.reuse, 0x14, P0 ;  /* 0x000000141100780c */ /* 0x040fe200007c2270 */
[----:B------:R-:W-:Y:S01]  /*1fb0*/  @P2 IMAD.MOV.U32 R22, RZ, RZ, RZ ;  /* 0x000000ffff162224 */ /* 0x000fe200078e00ff */
[C---:B------:R-:W-:Y:S01]  /*1fc0*/  ISETP.EQ.AND P2, PT, R17.reuse, 0x1c, P0 ;  /* 0x0000001c1100780c */ /* 0x040fe20000742270 */
[----:B------:R-:W-:Y:S02]  /*1fd0*/  @P3 IMAD.SHL.U32 R26, R26, 0x4, RZ ;  /* 0x000000041a1a3824 */ /* 0x000fe400078e00ff */
[----:B------:R-:W-:Y:S01]  /*1fe0*/  @P5 IMAD.MOV.U32 R23, RZ, RZ, RZ ;  /* 0x000000ffff175224 */ /* 0x000fe200078e00ff */
[C---:B------:R-:W-:Y:S01]  /*1ff0*/  ISETP.EQ.AND P5, PT, R17.reuse, 0x10, P0 ;  /* 0x000000101100780c */ /* 0x040fe200007a2270 */
[----:B------:R-:W-:Y:S01]  /*2000*/  @P1 IMAD.MOV.U32 R27, RZ, RZ, RZ ;  /* 0x000000ffff1b1224 */ /* 0x000fe200078e00ff */
[----:B------:R-:W-:Y:S01]  /*2010*/  ISETP.EQ.AND P1, PT, R26, 0x8, P3 ;  /* 0x000000081a00780c */ /* 0x000fe20001f22270 */
[----:B------:R-:W-:Y:S01]  /*2020*/  @P4 IMAD.MOV.U32 R29, RZ, RZ, RZ ;  /* 0x000000ffff1d4224 */ /* 0x000fe200078e00ff */
[----:B------:R-:W-:-:S02]  /*2030*/  ISETP.EQ.AND P4, PT, R17, 0x20, P0 ;  /* 0x000000201100780c */ /* 0x000fc40000782270 */
[----:B------:R-:W-:Y:S01]  /*2040*/  ISETP.EQ.AND P0, PT, R17, 0x24, P0 ;  /* 0x000000241100780c */ /* 0x000fe20000702270 */
[----:B------:R-:W-:Y:S01]  /*2050*/  @P6 IMAD.MOV.U32 R20, RZ, RZ, RZ ;  /* 0x000000ffff146224 */ /* 0x000fe200078e00ff */
[C---:B------:R-:W-:Y:S01]  /*2060*/  ISETP.EQ.AND P6, PT, R26.reuse, 0x4, P3 ;  /* 0x000000041a00780c */ /* 0x040fe20001fc2270 */
[----:B------:R-:W-:Y:S01]  /*2070*/  @P2 IMAD.MOV.U32 R25, RZ, RZ, RZ ;  /* 0x000000ffff192224 */ /* 0x000fe200078e00ff */
[----:B------:R-:W-:-:S03]  /*2080*/  ISETP.EQ.AND P2, PT, R26, 0xc, P3 ;  /* 0x0000000c1a00780c */ /* 0x000fc60001f42270 */
[----:B------:R-:W-:Y:S01]  /*2090*/  @P5 IMAD.MOV.U32 R0, RZ, RZ, RZ ;  /* 0x000000ffff005224 */ /* 0x000fe200078e00ff */
[----:B------:R-:W-:Y:S01]  /*20a0*/  ISETP.NE.AND P5, PT, R5, RZ, PT ;  /* 0x000000ff0500720c */ /* 0x000fe20003fa5270 */
[----:B------:R-:W-:Y:S01]  /*20b0*/  @P1 IMAD.MOV.U32 R22, RZ, RZ, RZ ;  /* 0x000000ffff161224 */ /* 0x000fe200078e00ff */
[C---:B------:R-:W-:Y:S01]  /*20c0*/  ISETP.EQ.AND P1, PT, R26.reuse, 0x1c, P3 ;  /* 0x0000001c1a00780c */ /* 0x040fe20001f22270 */
[----:B------:R-:W-:Y:S01]  /*20d0*/  @P4 IMAD.MOV.U32 R23, RZ, RZ, RZ ;  /* 0x000000ffff174224 */ /* 0x000fe200078e00ff */
[C---:B------:R-:W-:Y:S01]  /*20e0*/  ISETP.EQ.AND P4, PT, R26.reuse, 0x10, P3 ;  /* 0x000000101a00780c */ /* 0x040fe20001f82270 */
[----:B------:R-:W-:Y:S01]  /*20f0*/  @P0 IMAD.MOV.U32 R21, RZ, RZ, RZ ;  /* 0x000000ffff150224 */ /* 0x000fe200078e00ff */
[C---:B------:R-:W-:Y:S02]  /*2100*/  ISETP.EQ.AND P0, PT, R26.reuse, 0x14, P3 ;  /* 0x000000141a00780c */ /* 0x040fe40001f02270 */
[----:B------:R-:W-:Y:S01]  /*2110*/  @P6 MOV R24, RZ ;  /* 0x000000ff00186202 */ /* 0x000fe20000000f00 */
[----:B------:R-:W-:Y:S01]  /*2120*/  @P2 IMAD.MOV.U32 R29, RZ, RZ, RZ ;  /* 0x000000ffff1d2224 */ /* 0x000fe200078e00ff */
[----:B------:R-:W-:-:S02]  /*2130*/  ISETP.EQ.AND P6, PT, R26, 0x18, P3 ;  /* 0x000000181a00780c */ /* 0x000fc40001fc2270 */
[C---:B------:R-:W-:Y:S02]  /*2140*/  ISETP.EQ.AND P2, PT, R26.reuse, 0x20, P3 ;  /* 0x000000201a00780c */ /* 0x040fe40001f42270 */
[----:B------:R-:W-:Y:S01]  /*2150*/  ISETP.EQ.AND P3, PT, R26, 0x24, P3 ;  /* 0x000000241a00780c */ /* 0x000fe20001f62270 */
[----:B------:R-:W-:Y:S02]  /*2160*/  @P5 IMAD.SHL.U32 R5, R5, 0x4, RZ ;  /* 0x0000000405055824 */ /* 0x000fe400078e00ff */
        /* <DEDUP_REMOVED lines=11> */
[----:B------:R-:W-:Y:S01]  /*2220*/  ISETP.EQ.AND P2, PT, R5, 0x10, P5 ;  /* 0x000000100500780c */ /* 0x000fe20002f42270 */
[----:B------:R-:W-:Y:S02]  /*2230*/  @P1 IMAD.SHL.U32 R19, R19, 0x4, RZ ;  /* 0x0000000413131824 */ /* 0x000fe400078e00ff */
        /* <DEDUP_REMOVED lines=31> */
[C---:B------:R-:W-:Y:S02]  /*2430*/  ISETP.EQ.AND P6, PT, R4.reuse, 0x4, P2 ;  /* 0x000000040400780c */ /* 0x040fe400017c2270 */
        /* <DEDUP_REMOVED lines=12> */
[C---:B------:R-:W-:Y:S02]  /*2500*/  ISETP.EQ.AND P5, PT, R4.reuse, 0x20, P2 ;  /* 0x000000200400780c */ /* 0x040fe400017a2270 */
[----:B------:R-:W-:Y:S01]  /*2510*/  ISETP.EQ.AND P2, PT, R4, 0x24, P2 ;  /* 0x000000240400780c */ /* 0x000fe20001742270 */
[----:B------:R-:W-:Y:S01]  /*2520*/  BSSY.RECONVERGENT B0, `(.L_x_1) ;  /* 0x000001b000007945 */ /* 0x000fe20003800200 */
[----:B------:R-:W-:Y:S02]  /*2530*/  @P4 IMAD.MOV.U32 R0, RZ, RZ, RZ ;  /* 0x000000ffff004224 */ /* 0x000fe400078e00ff */
[----:B------:R-:W-:-:S02]  /*2540*/  @P0 IMAD.MOV.U32 R20, RZ, RZ, RZ ;  /* 0x000000ffff140224 */ /* 0x000fc400078e00ff */
[----:B------:R-:W-:-:S03]  /*2550*/  @P1 IMAD.MOV.U32 R27, RZ, RZ, RZ ;  /* 0x000000ffff1b1224 */ /* 0x000fc600078e00ff */
[----:B------:R-:W-:Y:S02]  /*2560*/  @P6 IMAD.MOV.U32 R25, RZ, RZ, RZ ;  /* 0x000000ffff196224 */ /* 0x000fe400078e00ff */
[----:B------:R-:W-:Y:S02]  /*2570*/  @P5 IMAD.MOV.U32 R23, RZ, RZ, RZ ;  /* 0x000000ffff175224 */ /* 0x000fe400078e00ff */
[----:B------:R-:W-:Y:S01]  /*2580*/  @P2 IMAD.MOV.U32 R21, RZ, RZ, RZ ;  /* 0x000000ffff152224 */ /* 0x000fe200078e00ff */
[----:B0-----:R-:W-:Y:S06]  /*2590*/  @!P3 BRA `(.L_x_2) ;  /* 0x00000000004cb947 */ /* 0x001fec0003800000 */
[----:B------:R-:W-:-:S05]  /*25a0*/  IMAD.SHL.U32 R28, R28, 0x4, RZ ;  /* 0x000000041c1c7824 */ /* 0x000fca00078e00ff */
[C---:B------:R-:W-:Y:S02]  /*25b0*/  ISETP.EQ.AND P6, PT, R28.reuse, 0x4, PT ;  /* 0x000000041c00780c */ /* 0x040fe40003fc2270 */
[C---:B------:R-:W-:Y:S02]  /*25c0*/  ISETP.EQ.AND P0, PT, R28.reuse, 0x8, PT ;  /* 0x000000081c00780c */ /* 0x040fe40003f02270 */
[C---:B------:R-:W-:Y:S02]  /*25d0*/  ISETP.EQ.AND P1, PT, R28.reuse, 0xc, PT ;  /* 0x0000000c1c00780c */ /* 0x040fe40003f22270 */
[C---:B------:R-:W-:Y:S02]  /*25e0*/  ISETP.EQ.AND P2, PT, R28.reuse, 0x10, PT ;  /* 0x000000101c00780c */ /* 0x040fe40003f42270 */
[C---:B------:R-:W-:Y:S02]  /*25f0*/  ISETP.EQ.AND P3, PT, R28.reuse, 0x14, PT ;  /* 0x000000141c00780c */ /* 0x040fe40003f62270 */
[----:B------:R-:W-:-:S02]  /*2600*/  ISETP.EQ.AND P4, PT, R28, 0x18, PT ;  /* 0x000000181c00780c */ /* 0x000fc40003f82270 */
[C---:B------:R-:W-:Y:S01]  /*2610*/  ISETP.EQ.AND P5, PT, R28.reuse, 0x1c, PT ;  /* 0x0000001c1c00780c */ /* 0x040fe20003fa2270 */
[----:B------:R-:W-:Y:S01]  /*2620*/  @P6 IMAD.MOV.U32 R24, RZ, RZ, RZ ;  /* 0x000000ffff186224 */ /* 0x000fe200078e00ff */
[C---:B------:R-:W-:Y:S02]  /*2630*/  ISETP.EQ.AND P6, PT, R28.reuse, 0x20, PT ;  /* 0x000000201c00780c */ /* 0x040fe40003fc2270 */
[----:B------:R-:W-:Y:S01]  /*2640*/  @P0 MOV R22, RZ ;  /* 0x000000ff00160202 */ /* 0x000fe20000000f00 */
[----:B------:R-:W-:Y:S01]  /*2650*/  @P1 IMAD.MOV.U32 R29, RZ, RZ, RZ ;  /* 0x000000ffff1d1224 */ /* 0x000fe200078e00ff */
[----:B------:R-:W-:Y:S01]  /*2660*/  ISETP.EQ.AND P0, PT, R28, 0x24, PT ;  /* 0x000000241c00780c */ /* 0x000fe20003f02270 */
[----:B------:R-:W-:Y:S02]  /*2670*/  @P2 IMAD.MOV.U32 R0, RZ, RZ, RZ ;  /* 0x000000ffff002224 */ /* 0x000fe400078e00ff */
[----:B------:R-:W-:Y:S02]  /*2680*/  @P3 IMAD.MOV.U32 R20, RZ, RZ, RZ ;  /* 0x000000ffff143224 */ /* 0x000fe400078e00ff */
[----:B------:R-:W-:-:S02]  /*2690*/  @P4 IMAD.MOV.U32 R27, RZ, RZ, RZ ;  /* 0x000000ffff1b4224 */ /* 0x000fc400078e00ff */
[----:B------:R-:W-:Y:S02]  /*26a0*/  @P5 IMAD.MOV.U32 R25, RZ, RZ, RZ ;  /* 0x000000ffff195224 */ /* 0x000fe400078e00ff */
[----:B------:R-:W-:-:S04]  /*26b0*/  @P6 IMAD.MOV.U32 R23, RZ, RZ, RZ ;  /* 0x000000ffff176224 */ /* 0x000fc800078e00ff */
[----:B------:R-:W-:-:S07]  /*26c0*/  @P0 IMAD.MOV.U32 R21, RZ, RZ, RZ ;  /* 0x000000ffff150224 */ /* 0x000fce00078e00ff */
.L_x_2:
[----:B------:R-:W-:Y:S05]  /*26d0*/  BSYNC.RECONVERGENT B0 ;  /* 0x0000000000007941 */ /* 0x000fea0003800200 */
.L_x_1:
[----:B------:R-:W-:Y:S01]  /*26e0*/  ISETP.NE.AND P6, PT, R24, RZ, PT ;  /* 0x000000ff1800720c */ /* 0x000fe20003fc5270 */
[----:B------:R-:W-:Y:S01]  /*26f0*/  IMAD R5, R8, 0x9, R9 ;  /* 0x0000000908057824 */ /* 0x000fe200078e0209 */
[----:B------:R-:W-:Y:S01]  /*2700*/  ISETP.NE.AND P0, PT, R22, RZ, PT ;  /* 0x000000ff1600720c */ /* 0x000fe20003f05270 */
[----:B------:R-:W-:Y:S01]  /*2710*/  IMAD.MOV.U32 R26, RZ, RZ, 0x1 ;  /* 0x00000001ff1a7424 */ /* 0x000fe200078e00ff */
[----:B------:R-:W-:Y:S01]  /*2720*/  ISETP.NE.AND P1, PT, R29, RZ, PT ;  /* 0x000000ff1d00720c */ /* 0x000fe20003f25270 */
[----:B------:R-:W-:Y:S01]  /*2730*/  IMAD R5, R5, 0xa, RZ ;  /* 0x0000000a05057824 */ /* 0x000fe200078e02ff */
[----:B------:R-:W-:Y:S02]  /*2740*/  ISETP.NE.AND P2, PT, R0, RZ, PT ;  /* 0x000000ff0000720c */ /* 0x000fe40003f45270 */
[----:B------:R-:W-:Y:S01]  /*2750*/  ISETP.NE.AND P3, PT, R20, RZ, PT ;  /* 0x000000ff1400720c */ /* 0x000fe20003f65270 */
[----:B------:R-:W-:Y:S01]  /*2760*/  IMAD.WIDE.U32 R2, R5, 0x4, R2 ;  /* 0x0000000405027825 */ /* 0x000fe200078e0002 */
[----:B------:R-:W-:-:S02]  /*2770*/  ISETP.NE.AND P4, PT, R27, RZ, PT ;  /* 0x000000ff1b00720c */ /* 0x000fc40003f85270 */
[----:B------:R-:W-:Y:S01]  /*2780*/  ISETP.NE.AND P5, PT, R25, RZ, PT ;  /* 0x000000ff1900720c */ /* 0x000fe20003fa5270 */
[----:B------:R-:W-:Y:S01]  /*2790*/  @P6 IMAD.MOV.U32 R26, RZ, RZ, 0x2 ;  /* 0x00000002ff1a6424 */ /* 0x000fe200078e00ff */
[----:B------:R-:W-:Y:S01]  /*27a0*/  @P6 STG.E desc[UR4][R2.64+0x4], R24 ;  /* 0x0000041802006986 */ /* 0x000fe2000c101904 */
[----:B------:R-:W-:Y:S02]  /*27b0*/  ISETP.NE.AND P6, PT, R23, RZ, PT ;  /* 0x000000ff1700720c */ /* 0x000fe40003fc5270 */
[----:B------:R-:W-:-:S04]  /*27c0*/  @P0 IMAD.WIDE.U32 R18, R26, 0x4, R2 ;  /* 0x000000041a120825 */ /* 0x000fc800078e0002 */
[----:B------:R-:W-:Y:S01]  /*27d0*/  @P0 VIADD R26, R26, 0x1 ;  /* 0x000000011a1a0836 */ /* 0x000fe20000000000 */
[----:B------:R0:W-:Y:S01]  /*27e0*/  @P0 STG.E desc[UR4][R18.64], R22 ;  /* 0x0000001612000986 */ /* 0x0001e2000c101904 */
[----:B------:R-:W-:Y:S02]  /*27f0*/  ISETP.NE.AND P0, PT, R21, RZ, PT ;  /* 0x000000ff1500720c */ /* 0x000fe40003f05270 */
[----:B------:R-:W-:-:S04]  /*2800*/  @P1 IMAD.WIDE.U32 R4, R26, 0x4, R2 ;  /* 0x000000041a041825 */ /* 0x000fc800078e0002 */
[----:B------:R-:W-:Y:S01]  /*2810*/  @P1 VIADD R26, R26, 0x1 ;  /* 0x000000011a1a1836 */ /* 0x000fe20000000000 */
[----:B------:R-:W-:Y:S03]  /*2820*/  @P1 STG.E desc[UR4][R4.64], R29 ;  /* 0x0000001d04001986 */ /* 0x000fe6000c101904 */
        /* <DEDUP_REMOVED lines=18> */
[----:B0-----:R-:W-:-:S05]  /*2950*/  VIADD R19, R26, 0xffffffff ;  /* 0xffffffff1a137836 */ /* 0x001fca0000000000 */
[----:B------:R-:W-:Y:S01]  /*2960*/  STG.E desc[UR4][R2.64], R19 ;  /* 0x0000001302007986 */ /* 0x000fe2000c101904 */
[----:B------:R-:W-:Y:S05]  /*2970*/  EXIT ;  /* 0x000000000000794d */ /* 0x000fea0003800000 */
.L_x_3:
        /* <DEDUP_REMOVED lines=16> */
.L_x_6:


//--------------------- .text._Z12CheckEndCUDAPiS_ --------------------------
	.section	.text._Z12CheckEndCUDAPiS_,"ax",@progbits
	.align	128
        .global         _Z12CheckEndCUDAPiS_
        .type           _Z12CheckEndCUDAPiS_,@function
        .size           _Z12CheckEndCUDAPiS_,(.L_x_7 - _Z12CheckEndCUDAPiS_)
        .other          _Z12CheckEndCUDAPiS_,@"STO_CUDA_ENTRY STV_DEFAULT"
_Z12CheckEndCUDAPiS_:
.text._Z12CheckEndCUDAPiS_:
[----:B------:R-:W-:Y:S01]  /*0000*/  LDC R1, c[0x0][0x37c] ;  /* 0x0000df00ff017b82 */ /* 0x000fe20000000800 */
[----:B------:R-:W0:Y:S07]  /*0010*/  S2R R7, SR_CTAID.X ;  /* 0x0000000000077919 */ /* 0x000e2e0000002500 */
[----:B------:R-:W1:Y:S01]  /*0020*/  LDC.64 R4, c[0x0][0x380] ;  /* 0x0000e000ff047b82 */ /* 0x000e620000000a00 */
[----:B------:R-:W2:Y:S01]  /*0030*/  LDCU.64 UR4, c[0x0][0x358] ;  /* 0x00006b00ff0477ac */ /* 0x000ea20008000a00 */
[----:B------:R-:W-:Y:S01]  /*0040*/  HFMA2 R9, -RZ, RZ, 0, 5.9604644775390625e-08 ;  /* 0x00000001ff097431 */ /* 0x000fe200000001ff */
[----:B------:R-:W0:Y:S05]  /*0050*/  S2R R0, SR_TID.X ;  /* 0x0000000000007919 */ /* 0x000e2a0000002100 */
[----:B------:R-:W2:Y:S02]  /*0060*/  LDC.64 R2, c[0x0][0x388] ;  /* 0x0000e200ff027b82 */ /* 0x000ea40000000a00 */
[----:B--2---:R-:W-:Y:S01]  /*0070*/  STG.E desc[UR4][R2.64], R9 ;  /* 0x0000000902007986 */ /* 0x004fe2000c101904 */
[----:B0-----:R-:W-:-:S04]  /*0080*/  IMAD R7, R7, 0x9, R0 ;  /* 0x0000000907077824 */ /* 0x001fc800078e0200 */
[----:B-1----:R-:W-:-:S06]  /*0090*/  IMAD.WIDE.U32 R4, R7, 0x4, R4 ;  /* 0x0000000407047825 */ /* 0x002fcc00078e0004 */
[----:B------:R-:W2:Y:S02]  /*00a0*/  LDG.E R4, desc[UR4][R4.64] ;  /* 0x0000000404047981 */ /* 0x000ea4000c1e1900 */
[----:B--2---:R-:W-:-:S04]  /*00b0*/  ISETP.NE.AND P0, PT, R4, RZ, PT ;  /* 0x000000ff0400720c */ /* 0x004fc80003f05270 */
[----:B------:R-:W-:-:S05]  /*00c0*/  SEL R7, RZ, 0x1, !P0 ;  /* 0x00000001ff077807 */ /* 0x000fca0004000000 */
[----:B------:R-:W-:Y:S01]  /*00d0*/  STG.E desc[UR4][R2.64], R7 ;  /* 0x0000000702007986 */ /* 0x000fe2000c101904 */
[----:B------:R-:W-:Y:S05]  /*00e0*/  EXIT ;  /* 0x000000000000794d */ /* 0x000fea0003800000 */
.L_x_4:
        /* <DEDUP_REMOVED lines=9> */
.L_x_7:


//--------------------- .nv.shared.reserved.0     --------------------------
	.section	.nv.shared.reserved.0,"aw",@nobits
	.weak		__nv_reservedSMEM_offset_0_alias
	.size		__nv_reservedSMEM_offset_0_alias, 0, 64
	.other		__nv_reservedSMEM_offset_0_alias,@"STO_CUDA_RESERVED_SHARED STV_DEFAULT"
__nv_reservedSMEM_offset_0_alias:
	.zero		0
	.zero		64


//--------------------- .nv.constant0._Z18SudokuCondenseCUDAPiS_ --------------------------
	.section	.nv.constant0._Z18SudokuCondenseCUDAPiS_,"a",@progbits
	.sectionflags	@""
	.align	4
.nv.constant0._Z18SudokuCondenseCUDAPiS_:
	.zero		912


//--------------------- .nv.constant0._Z10SudokuCUDAPiS_ --------------------------
	.section	.nv.constant0._Z10SudokuCUDAPiS_,"a",@progbits
	.sectionflags	@""
	.align	4
.nv.constant0._Z10SudokuCUDAPiS_:
	.zero		912


//--------------------- .nv.constant0._Z12CheckEndCUDAPiS_ --------------------------
	.section	.nv.constant0._Z12CheckEndCUDAPiS_,"a",@progbits
	.sectionflags	@""
	.align	4
.nv.constant0._Z12CheckEndCUDAPiS_:
	.zero		912


//--------------------- SYMBOLS --------------------------

	.type		.nv.reservedSmem.offset0,@object
	.size		.nv.reservedSmem.offset0,0x4
